	.target	sm_90a

	.elftype	@"ET_EXEC"


//--------------------- .note.nv.tkinfo           --------------------------
	.section	.note.nv.tkinfo,"",@"SHT_NOTE"
	.sectionflags	@"SHF_NOTE_NV_TKINFO"
	.tkinfo
        /*0018*/ 	.word	0x00000002
        /*0030*/ 	.string	""
        /*0030*/ 	.string	"ptxas"
        /*0030*/ 	.string	"Cuda compilation tools, release 13.0, V13.0.88"
        /*0030*/ 	.string	"Build cuda_13.0.r13.0/compiler.36424714_0"
        /*0030*/ 	.string	"-arch sm_90a -m 64 "



//--------------------- .note.nv.cuinfo           --------------------------
	.section	.note.nv.cuinfo,"",@"SHT_NOTE"
	.sectionflags	@"SHF_NOTE_NV_CUINFO"
        /*0018*/ 	.short	0x0002
        /*001a*/ 	.short	0x005a
        /*001c*/ 	.short	0x0082
	.zero		2


//--------------------- .nv.info                  --------------------------
	.section	.nv.info,"",@"SHT_CUDA_INFO"
	.align	4


	//----- nvinfo : EIATTR_REGCOUNT
	.align		4
        /*0000*/ 	.byte	0x04, 0x2f
        /*0002*/ 	.short	(.L_15 - .L_14)
	.align		4
.L_14:
        /*0004*/ 	.word	index@(_ZN7cutlass13device_kernelINS_4gemm6kernel13GemmUniversalIN4cute5tupleIJiiiiEEENS1_10collective13CollectiveMmaINS1_34MainloopSm90TmaGmmaWarpSpecializedILi9ENS5_IJNS4_1CILi2EEENSA_ILi1EEESC_EEENS1_32KernelTmaWarpSpecializedPingpongEEENS5_IJNSA_ILi64EEENSA_ILi32EEENSA_ILi128EEEEEENS_6half_tENS5_IJlSC_lEEESK_SL_NS4_8TiledMMAINS4_8MMA_AtomIJNS4_4SM904GMMA25MMA_64x32x16_F32F16F16_SSILNSP_5MajorE0ELSR_0ELNSP_7ScaleInE1ELSS_1EEEEEENS4_6LayoutINS5_IJSC_SC_SC_EEENS5_IJNSA_ILi0EEESX_SX_EEEEENS5_IJNS4_10UnderscoreES10_S10_EEEEENS4_13SM90_TMA_LOADENS4_14ComposedLayoutINS4_7SwizzleILi3ELi4ELi3EEENS4_18smem_ptr_flag_bitsILi16EEENSV_INS5_IJNSA_ILi8EEESG_EEENS5_IJSG_SC_EEEEEEEvNS4_8identityENS4_23SM90_TMA_LOAD_MULTICASTES1D_vS1E_EENS_8epilogue10collective6detail29Sm90TmaWarpSpecializedAdapterINS1I_15DefaultEpilogueISK_SL_SL_NS1H_6thread17LinearCombinationISK_Li1EffLNS1M_9ScaleType4KindE0ELNS_15FloatRoundStyleE2ESK_EENS1_15EpilogueDefaultEEEEEvvEEEEvNT_6ParamsE)
        /*0008*/ 	.word	0x000000a8


	//----- nvinfo : EIATTR_FRAME_SIZE
	.align		4
.L_15:
        /*000c*/ 	.byte	0x04, 0x11
        /*000e*/ 	.short	(.L_17 - .L_16)
	.align		4
.L_16:
        /*0010*/ 	.word	index@(_ZN7cutlass13device_kernelINS_4gemm6kernel13GemmUniversalIN4cute5tupleIJiiiiEEENS1_10collective13CollectiveMmaINS1_34MainloopSm90TmaGmmaWarpSpecializedILi9ENS5_IJNS4_1CILi2EEENSA_ILi1EEESC_EEENS1_32KernelTmaWarpSpecializedPingpongEEENS5_IJNSA_ILi64EEENSA_ILi32EEENSA_ILi128EEEEEENS_6half_tENS5_IJlSC_lEEESK_SL_NS4_8TiledMMAINS4_8MMA_AtomIJNS4_4SM904GMMA25MMA_64x32x16_F32F16F16_SSILNSP_5MajorE0ELSR_0ELNSP_7ScaleInE1ELSS_1EEEEEENS4_6LayoutINS5_IJSC_SC_SC_EEENS5_IJNSA_ILi0EEESX_SX_EEEEENS5_IJNS4_10UnderscoreES10_S10_EEEEENS4_13SM90_TMA_LOADENS4_14ComposedLayoutINS4_7SwizzleILi3ELi4ELi3EEENS4_18smem_ptr_flag_bitsILi16EEENSV_INS5_IJNSA_ILi8EEESG_EEENS5_IJSG_SC_EEEEEEEvNS4_8identityENS4_23SM90_TMA_LOAD_MULTICASTES1D_vS1E_EENS_8epilogue10collective6detail29Sm90TmaWarpSpecializedAdapterINS1I_15DefaultEpilogueISK_SL_SL_NS1H_6thread17LinearCombinationISK_Li1EffLNS1M_9ScaleType4KindE0ELNS_15FloatRoundStyleE2ESK_EENS1_15EpilogueDefaultEEEEEvvEEEEvNT_6ParamsE)
        /*0014*/ 	.word	0x00000008


	//----- nvinfo : EIATTR_MIN_STACK_SIZE
	.align		4
.L_17:
        /*0018*/ 	.byte	0x04, 0x12
        /*001a*/ 	.short	(.L_19 - .L_18)
	.align		4
.L_18:
        /*001c*/ 	.word	index@(_ZN7cutlass13device_kernelINS_4gemm6kernel13GemmUniversalIN4cute5tupleIJiiiiEEENS1_10collective13CollectiveMmaINS1_34MainloopSm90TmaGmmaWarpSpecializedILi9ENS5_IJNS4_1CILi2EEENSA_ILi1EEESC_EEENS1_32KernelTmaWarpSpecializedPingpongEEENS5_IJNSA_ILi64EEENSA_ILi32EEENSA_ILi128EEEEEENS_6half_tENS5_IJlSC_lEEESK_SL_NS4_8TiledMMAINS4_8MMA_AtomIJNS4_4SM904GMMA25MMA_64x32x16_F32F16F16_SSILNSP_5MajorE0ELSR_0ELNSP_7ScaleInE1ELSS_1EEEEEENS4_6LayoutINS5_IJSC_SC_SC_EEENS5_IJNSA_ILi0EEESX_SX_EEEEENS5_IJNS4_10UnderscoreES10_S10_EEEEENS4_13SM90_TMA_LOADENS4_14ComposedLayoutINS4_7SwizzleILi3ELi4ELi3EEENS4_18smem_ptr_flag_bitsILi16EEENSV_INS5_IJNSA_ILi8EEESG_EEENS5_IJSG_SC_EEEEEEEvNS4_8identityENS4_23SM90_TMA_LOAD_MULTICASTES1D_vS1E_EENS_8epilogue10collective6detail29Sm90TmaWarpSpecializedAdapterINS1I_15DefaultEpilogueISK_SL_SL_NS1H_6thread17LinearCombinationISK_Li1EffLNS1M_9ScaleType4KindE0ELNS_15FloatRoundStyleE2ESK_EENS1_15EpilogueDefaultEEEEEvvEEEEvNT_6ParamsE)
        /*0020*/ 	.word	0x00000008
.L_19:


//--------------------- .nv.compat                --------------------------
	.section	.nv.compat,"",@"SHT_CUDA_COMPAT_INFO"
	.align	4
        /*0000*/ 	.byte	0x02, 0x09, 0x01, 0x00, 0x02, 0x02, 0x04, 0x00, 0x02, 0x05, 0x05, 0x00, 0x03, 0x07, 0x01, 0x01
        /*0010*/ 	.byte	0x02, 0x03, 0x01, 0x00, 0x02, 0x06, 0x01, 0x00, 0x04, 0x0b, 0x08, 0x00, 0x00, 0x00, 0x00, 0x00
        /*0020*/ 	.byte	0x00, 0x00, 0x00, 0x00


//--------------------- .nv.info._ZN7cutlass13device_kernelINS_4gemm6kernel13GemmUniversalIN4cute5tupleIJiiiiEEENS1_10collective13CollectiveMmaINS1_34MainloopSm90TmaGmmaWarpSpecializedILi9ENS5_IJNS4_1CILi2EEENSA_ILi1EEESC_EEENS1_32KernelTmaWarpSpecializedPingpongEEENS5_IJNSA_ILi64EEENSA_ILi32EEENSA_ILi128EEEEEENS_6half_tENS5_IJlSC_lEEESK_SL_NS4_8TiledMMAINS4_8MMA_AtomIJNS4_4SM904GMMA25MMA_64x32x16_F32F16F16_SSILNSP_5MajorE0ELSR_0ELNSP_7ScaleInE1ELSS_1EEEEEENS4_6LayoutINS5_IJSC_SC_SC_EEENS5_IJNSA_ILi0EEESX_SX_EEEEENS5_IJNS4_10UnderscoreES10_S10_EEEEENS4_13SM90_TMA_LOADENS4_14ComposedLayoutINS4_7SwizzleILi3ELi4ELi3EEENS4_18smem_ptr_flag_bitsILi16EEENSV_INS5_IJNSA_ILi8EEESG_EEENS5_IJSG_SC_EEEEEEEvNS4_8identityENS4_23SM90_TMA_LOAD_MULTICASTES1D_vS1E_EENS_8epilogue10collective6detail29Sm90TmaWarpSpecializedAdapterINS1I_15DefaultEpilogueISK_SL_SL_NS1H_6thread17LinearCombinationISK_Li1EffLNS1M_9ScaleType4KindE0ELNS_15FloatRoundStyleE2ESK_EENS1_15EpilogueDefaultEEEEEvvEEEEvNT_6ParamsE --------------------------
	.section	.nv.info._ZN7cutlass13device_kernelINS_4gemm6kernel13GemmUniversalIN4cute5tupleIJiiiiEEENS1_10collective13CollectiveMmaINS1_34MainloopSm90TmaGmmaWarpSpecializedILi9ENS5_IJNS4_1CILi2EEENSA_ILi1EEESC_EEENS1_32KernelTmaWarpSpecializedPingpongEEENS5_IJNSA_ILi64EEENSA_ILi32EEENSA_ILi128EEEEEENS_6half_tENS5_IJlSC_lEEESK_SL_NS4_8TiledMMAINS4_8MMA_AtomIJNS4_4SM904GMMA25MMA_64x32x16_F32F16F16_SSILNSP_5MajorE0ELSR_0ELNSP_7ScaleInE1ELSS_1EEEEEENS4_6LayoutINS5_IJSC_SC_SC_EEENS5_IJNSA_ILi0EEESX_SX_EEEEENS5_IJNS4_10UnderscoreES10_S10_EEEEENS4_13SM90_TMA_LOADENS4_14ComposedLayoutINS4_7SwizzleILi3ELi4ELi3EEENS4_18smem_ptr_flag_bitsILi16EEENSV_INS5_IJNSA_ILi8EEESG_EEENS5_IJSG_SC_EEEEEEEvNS4_8identityENS4_23SM90_TMA_LOAD_MULTICASTES1D_vS1E_EENS_8epilogue10collective6detail29Sm90TmaWarpSpecializedAdapterINS1I_15DefaultEpilogueISK_SL_SL_NS1H_6thread17LinearCombinationISK_Li1EffLNS1M_9ScaleType4KindE0ELNS_15FloatRoundStyleE2ESK_EENS1_15EpilogueDefaultEEEEEvvEEEEvNT_6ParamsE,"",@"SHT_CUDA_INFO"
	.sectionflags	@""
	.align	4


	//----- nvinfo : EIATTR_CUDA_API_VERSION
	.align		4
        /*0000*/ 	.byte	0x04, 0x37
        /*0002*/ 	.short	(.L_21 - .L_20)
.L_20:
        /*0004*/ 	.word	0x00000082


	//----- nvinfo : EIATTR_KPARAM_INFO
	.align		4
.L_21:
        /*0008*/ 	.byte	0x04, 0x17
        /*000a*/ 	.short	(.L_23 - .L_22)
.L_22:
        /*000c*/ 	.word	0x00000000
        /*0010*/ 	.short	0x0000
        /*0012*/ 	.short	0x0070
        /*0014*/ 	.byte	0x00, 0xf0, 0x01, 0x10


	//----- nvinfo : EIATTR_SPARSE_MMA_MASK
	.align		4
.L_23:
        /*0018*/ 	.byte	0x03, 0x50
        /*001a*/ 	.short	0x0000


	//----- nvinfo : EIATTR_MAXREG_COUNT
	.align		4
        /*001c*/ 	.byte	0x03, 0x1b
        /*001e*/ 	.short	0x00a8


	//----- nvinfo : EIATTR_NUM_BARRIERS
	.align		4
        /*0020*/ 	.byte	0x02, 0x4c
        /*0022*/ 	.byte	0x01
	.zero		1


	//----- nvinfo : EIATTR_EXTERNS
	.align		4
        /*0024*/ 	.byte	0x04, 0x0f
        /*0026*/ 	.short	(.L_25 - .L_24)


	//   ....[0]....
	.align		4
.L_24:
        /*0028*/ 	.word	index@(__assertfail)


	//----- nvinfo : EIATTR_ANNOTATIONS
	.align		4
.L_25:
        /*002c*/ 	.byte	0x04, 0x55
        /*002e*/ 	.short	(.L_27 - .L_26)


	//   ....[0]....
.L_26:
        /*0030*/ 	.word	0x00000001
        /*0034*/ 	.byte	0x70, 0x0e, 0x00, 0x00, 0x01, 0x00, 0x00, 0x00, 0xc0, 0x39, 0x00, 0x00, 0x01, 0x00, 0x00, 0x00
        /*0044*/ 	.byte	0xf0, 0x46, 0x00, 0x00


	//----- nvinfo : EIATTR_MERCURY_ISA_VERSION
	.align		4
.L_27:
        /*0048*/ 	.byte	0x03, 0x5f
        /*004a*/ 	.short	0x0101


	//----- nvinfo : EIATTR_INT_WARP_WIDE_INSTR_OFFSETS
	.align		4
        /*004c*/ 	.byte	0x04, 0x31
        /*004e*/ 	.short	(.L_29 - .L_28)


	//   ....[0]....
.L_28:
        /*0050*/ 	.word	0x00000600


	//   ....[1]....
        /*0054*/ 	.word	0x00000630


	//   ....[2]....
        /*0058*/ 	.word	0x00000670


	//   ....[3]....
        /*005c*/ 	.word	0x000007a0


	//   ....[4]....
        /*0060*/ 	.word	0x000007b0


	//   ....[5]....
        /*0064*/ 	.word	0x000007c0


	//   ....[6]....
        /*0068*/ 	.word	0x00000860


	//   ....[7]....
        /*006c*/ 	.word	0x000008a0


	//   ....[8]....
        /*0070*/ 	.word	0x00002460


	//----- nvinfo : EIATTR_COOP_GROUP_MASK_REGIDS
	.align		4
.L_29:
        /*0074*/ 	.byte	0x04, 0x29
        /*0076*/ 	.short	(.L_31 - .L_30)


	//   ....[0]....
.L_30:
        /*0078*/ 	.word	0xffffffff


	//   ....[1]....
        /*007c*/ 	.word	0xffffffff


	//   ....[2]....
        /*0080*/ 	.word	0xffffffff


	//   ....[3]....
        /*0084*/ 	.word	0xffffffff


	//   ....[4]....
        /*0088*/ 	.word	0xffffffff


	//   ....[5]....
        /*008c*/ 	.word	0xffffffff


	//   ....[6]....
        /*0090*/ 	.word	0xffffffff


	//----- nvinfo : EIATTR_COOP_GROUP_INSTR_OFFSETS
	.align		4
.L_31:
        /*0094*/ 	.byte	0x04, 0x28
        /*0096*/ 	.short	(.L_33 - .L_32)


	//   ....[0]....
.L_32:
        /*0098*/ 	.word	0x00000070


	//   ....[1]....
        /*009c*/ 	.word	0x00000080


	//   ....[2]....
        /*00a0*/ 	.word	0x00000140


	//   ....[3]....
        /*00a4*/ 	.word	0x000003c0


	//   ....[4]....
        /*00a8*/ 	.word	0x00000400


	//   ....[5]....
        /*00ac*/ 	.word	0x000007e0


	//   ....[6]....
        /*00b0*/ 	.word	0x00000a20


	//----- nvinfo : EIATTR_REG_RECONFIG
	.align		4
.L_33:
        /*00b4*/ 	.byte	0x01, 0x54
	.zero		2


	//----- nvinfo : EIATTR_SYSCALL_OFFSETS
	.align		4
        /*00b8*/ 	.byte	0x04, 0x46
        /*00ba*/ 	.short	(.L_35 - .L_34)


	//   ....[0]....
.L_34:
        /*00bc*/ 	.word	0x00001920


	//----- nvinfo : EIATTR_MBARRIER_INSTR_OFFSETS
	.align		4
.L_35:
        /*00c0*/ 	.byte	0x04, 0x39
        /*00c2*/ 	.short	(.L_37 - .L_36)


	//   ....[0]....
.L_36:
        /*00c4*/ 	.word	0x00000280
        /*00c8*/ 	.word	0x000000ff
        /*00cc*/ 	.word	0x00000000
        /*00d0*/ 	.short	0x0100
        /*00d2*/ 	.byte	0x08
	.zero		1


	//   ....[1]....
        /*00d4*/ 	.word	0x00000290
        /*00d8*/ 	.word	0x000000ff
        /*00dc*/ 	.word	0x00000048
        /*00e0*/ 	.short	0x0100
        /*00e2*/ 	.byte	0x08
	.zero		1


	//   ....[2]....
        /*00e4*/ 	.word	0x000002a0
        /*00e8*/ 	.word	0x000000ff
        /*00ec*/ 	.word	0x00000008
        /*00f0*/ 	.short	0x0100
        /*00f2*/ 	.byte	0x08
	.zero		1


	//   ....[3]....
        /*00f4*/ 	.word	0x000002b0
        /*00f8*/ 	.word	0x000000ff
        /*00fc*/ 	.word	0x00000050
        /*0100*/ 	.short	0x0100
        /*0102*/ 	.byte	0x08
	.zero		1


	//   ....[4]....
        /*0104*/ 	.word	0x000002c0
        /*0108*/ 	.word	0x000000ff
        /*010c*/ 	.word	0x00000010
        /*0110*/ 	.short	0x0100
        /*0112*/ 	.byte	0x08
	.zero		1


	//   ....[5]....
        /*0114*/ 	.word	0x000002d0
        /*0118*/ 	.word	0x000000ff
        /*011c*/ 	.word	0x00000058
        /*0120*/ 	.short	0x0100
        /*0122*/ 	.byte	0x08
	.zero		1


	//   ....[6]....
        /*0124*/ 	.word	0x000002e0
        /*0128*/ 	.word	0x000000ff
        /*012c*/ 	.word	0x00000018
        /*0130*/ 	.short	0x0100
        /*0132*/ 	.byte	0x08
	.zero		1


	//   ....[7]....
        /*0134*/ 	.word	0x000002f0
        /*0138*/ 	.word	0x000000ff
        /*013c*/ 	.word	0x00000060
        /*0140*/ 	.short	0x0100
        /*0142*/ 	.byte	0x08
	.zero		1


	//   ....[8]....
        /*0144*/ 	.word	0x00000300
        /*0148*/ 	.word	0x000000ff
        /*014c*/ 	.word	0x00000020
        /*0150*/ 	.short	0x0100
        /*0152*/ 	.byte	0x08
	.zero		1


	//   ....[9]....
        /*0154*/ 	.word	0x00000310
        /*0158*/ 	.word	0x000000ff
        /*015c*/ 	.word	0x00000068
        /*0160*/ 	.short	0x0100
        /*0162*/ 	.byte	0x08
	.zero		1


	//   ....[10]....
        /*0164*/ 	.word	0x00000320
        /*0168*/ 	.word	0x000000ff
        /*016c*/ 	.word	0x00000028
        /*0170*/ 	.short	0x0100
        /*0172*/ 	.byte	0x08
	.zero		1


	//   ....[11]....
        /*0174*/ 	.word	0x00000330
        /*0178*/ 	.word	0x000000ff
        /*017c*/ 	.word	0x00000070
        /*0180*/ 	.short	0x0100
        /*0182*/ 	.byte	0x08
	.zero		1


	//   ....[12]....
        /*0184*/ 	.word	0x00000340
        /*0188*/ 	.word	0x000000ff
        /*018c*/ 	.word	0x00000030
        /*0190*/ 	.short	0x0100
        /*0192*/ 	.byte	0x08
	.zero		1


	//   ....[13]....
        /*0194*/ 	.word	0x00000350
        /*0198*/ 	.word	0x000000ff
        /*019c*/ 	.word	0x00000078
        /*01a0*/ 	.short	0x0100
        /*01a2*/ 	.byte	0x08
	.zero		1


	//   ....[14]....
        /*01a4*/ 	.word	0x00000360
        /*01a8*/ 	.word	0x000000ff
        /*01ac*/ 	.word	0x00000038
        /*01b0*/ 	.short	0x0100
        /*01b2*/ 	.byte	0x08
	.zero		1


	//   ....[15]....
        /*01b4*/ 	.word	0x00000370
        /*01b8*/ 	.word	0x000000ff
        /*01bc*/ 	.word	0x00000080
        /*01c0*/ 	.short	0x0100
        /*01c2*/ 	.byte	0x08
	.zero		1


	//   ....[16]....
        /*01c4*/ 	.word	0x00000380
        /*01c8*/ 	.word	0x000000ff
        /*01cc*/ 	.word	0x00000040
        /*01d0*/ 	.short	0x0100
        /*01d2*/ 	.byte	0x08
	.zero		1


	//   ....[17]....
        /*01d4*/ 	.word	0x00000390
        /*01d8*/ 	.word	0x000000ff
        /*01dc*/ 	.word	0x00000088
        /*01e0*/ 	.short	0x0100
        /*01e2*/ 	.byte	0x08
	.zero		1


	//   ....[18]....
        /*01e4*/ 	.word	0x000008d0
        /*01e8*/ 	.word	0x000000ff
        /*01ec*/ 	.word	0x000000c0
        /*01f0*/ 	.short	0x0100
        /*01f2*/ 	.byte	0x08
	.zero		1


	//   ....[19]....
        /*01f4*/ 	.word	0x00000960
        /*01f8*/ 	.word	0x000000ff
        /*01fc*/ 	.word	0x000000c8
        /*0200*/ 	.short	0x0100
        /*0202*/ 	.byte	0x08
	.zero		1


	//   ....[20]....
        /*0204*/ 	.word	0x000009a0
        /*0208*/ 	.word	0x000000ff
        /*020c*/ 	.word	0x000000a0
        /*0210*/ 	.short	0x0100
        /*0212*/ 	.byte	0x09
	.zero		1


	//   ....[21]....
        /*0214*/ 	.word	0x000009b0
        /*0218*/ 	.word	0x000000ff
        /*021c*/ 	.word	0x000000a8
        /*0220*/ 	.short	0x0100
        /*0222*/ 	.byte	0x09
	.zero		1


	//   ....[22]....
        /*0224*/ 	.word	0x000009c0
        /*0228*/ 	.word	0x000000ff
        /*022c*/ 	.word	0x000000b0
        /*0230*/ 	.short	0x0100
        /*0232*/ 	.byte	0x09
	.zero		1


	//   ....[23]....
        /*0234*/ 	.word	0x000009d0
        /*0238*/ 	.word	0x000000ff
        /*023c*/ 	.word	0x000000b8
        /*0240*/ 	.short	0x0100
        /*0242*/ 	.byte	0x09
	.zero		1


	//   ....[24]....
        /*0244*/ 	.word	0x00001800
        /*0248*/ 	.word	0x0000002f
        /*024c*/ 	.word	0x00000000
        /*0250*/ 	.short	0x010a
        /*0252*/ 	.byte	0x2a
	.zero		1


	//   ....[25]....
        /*0254*/ 	.word	0x000019a0
        /*0258*/ 	.word	0x00000003
        /*025c*/ 	.word	0x00000000
        /*0260*/ 	.short	0x010a
        /*0262*/ 	.byte	0x3f
	.zero		1


	//   ....[26]....
        /*0264*/ 	.word	0x000019e0
        /*0268*/ 	.word	0x00000003
        /*026c*/ 	.word	0x00000000
        /*0270*/ 	.short	0x010a
        /*0272*/ 	.byte	0x3f
	.zero		1


	//   ....[27]....
        /*0274*/ 	.word	0x00001ea0
        /*0278*/ 	.word	0x000000ff
        /*027c*/ 	.word	0x00000000
        /*0280*/ 	.short	0x010a
        /*0282*/ 	.byte	0x04
	.zero		1


	//   ....[28]....
        /*0284*/ 	.word	0x00001ee0
        /*0288*/ 	.word	0x000000ff
        /*028c*/ 	.word	0x00000000
        /*0290*/ 	.short	0x010a
        /*0292*/ 	.byte	0x04
	.zero		1


	//   ....[29]....
        /*0294*/ 	.word	0x00002300
        /*0298*/ 	.word	0x00000005
        /*029c*/ 	.word	0x00000000
        /*02a0*/ 	.short	0x0101
        /*02a2*/ 	.byte	0x3f
	.zero		1


	//   ....[30]....
        /*02a4*/ 	.word	0x00002400
        /*02a8*/ 	.word	0x00000030
        /*02ac*/ 	.word	0x00000000
        /*02b0*/ 	.short	0x0101
        /*02b2*/ 	.byte	0x2f
	.zero		1


	//   ....[31]....
        /*02b4*/ 	.word	0x00002500
        /*02b8*/ 	.word	0x00000003
        /*02bc*/ 	.word	0x00000000
        /*02c0*/ 	.short	0x0101
        /*02c2*/ 	.byte	0x3f
	.zero		1


	//   ....[32]....
        /*02c4*/ 	.word	0x000025c0
        /*02c8*/ 	.word	0x0000002f
        /*02cc*/ 	.word	0x00000010
        /*02d0*/ 	.short	0x010a
        /*02d2*/ 	.byte	0x2a
	.zero		1


	//   ....[33]....
        /*02d4*/ 	.word	0x000039e0
        /*02d8*/ 	.word	0x00000032
        /*02dc*/ 	.word	0x00000000
        /*02e0*/ 	.short	0x0101
        /*02e2*/ 	.byte	0x2f
	.zero		1


	//   ....[34]....
        /*02e4*/ 	.word	0x00004380
        /*02e8*/ 	.word	0x0000000d
        /*02ec*/ 	.word	0x00000048
        /*02f0*/ 	.short	0x010a
        /*02f2*/ 	.byte	0x3f
	.zero		1


	//   ....[35]....
        /*02f4*/ 	.word	0x00004810
        /*02f8*/ 	.word	0x00000007
        /*02fc*/ 	.word	0x000000c8
        /*0300*/ 	.short	0x0101
        /*0302*/ 	.byte	0x3f
	.zero		1


	//   ....[36]....
        /*0304*/ 	.word	0x00004f80
        /*0308*/ 	.word	0x00000007
        /*030c*/ 	.word	0x00000000
        /*0310*/ 	.short	0x010a
        /*0312*/ 	.byte	0x3f
	.zero		1


	//   ....[37]....
        /*0314*/ 	.word	0x00005000
        /*0318*/ 	.word	0x00000008
        /*031c*/ 	.word	0x00000000
        /*0320*/ 	.short	0x010a
        /*0322*/ 	.byte	0x3f
	.zero		1


	//   ....[38]....
        /*0324*/ 	.word	0x00005090
        /*0328*/ 	.word	0x00000009
        /*032c*/ 	.word	0x00000000
        /*0330*/ 	.short	0x010a
        /*0332*/ 	.byte	0x3f
	.zero		1


	//   ....[39]....
        /*0334*/ 	.word	0x00005120
        /*0338*/ 	.word	0x00000008
        /*033c*/ 	.word	0x00000000
        /*0340*/ 	.short	0x010a
        /*0342*/ 	.byte	0x3f
	.zero		1


	//   ....[40]....
        /*0344*/ 	.word	0x000051b0
        /*0348*/ 	.word	0x00000009
        /*034c*/ 	.word	0x00000000
        /*0350*/ 	.short	0x010a
        /*0352*/ 	.byte	0x3f
	.zero		1


	//   ....[41]....
        /*0354*/ 	.word	0x00005240
        /*0358*/ 	.word	0x00000008
        /*035c*/ 	.word	0x00000000
        /*0360*/ 	.short	0x010a
        /*0362*/ 	.byte	0x3f
	.zero		1


	//   ....[42]....
        /*0364*/ 	.word	0x000052d0
        /*0368*/ 	.word	0x00000009
        /*036c*/ 	.word	0x00000000
        /*0370*/ 	.short	0x010a
        /*0372*/ 	.byte	0x3f
	.zero		1


	//   ....[43]....
        /*0374*/ 	.word	0x00005360
        /*0378*/ 	.word	0x00000006
        /*037c*/ 	.word	0x00000000
        /*0380*/ 	.short	0x010a
        /*0382*/ 	.byte	0x3f
	.zero		1


	//   ....[44]....
        /*0384*/ 	.word	0x000053f0
        /*0388*/ 	.word	0x00000003
        /*038c*/ 	.word	0x00000000
        /*0390*/ 	.short	0x010a
        /*0392*/ 	.byte	0x3f
	.zero		1


	//   ....[45]....
        /*0394*/ 	.word	0x00005450
        /*0398*/ 	.word	0x00000031
        /*039c*/ 	.word	0x00000000
        /*03a0*/ 	.short	0x010a
        /*03a2*/ 	.byte	0x3f
	.zero		1


	//   ....[46]....
        /*03a4*/ 	.word	0x000054a0
        /*03a8*/ 	.word	0x00000003
        /*03ac*/ 	.word	0x00000000
        /*03b0*/ 	.short	0x010a
        /*03b2*/ 	.byte	0x3f
	.zero		1


	//   ....[47]....
        /*03b4*/ 	.word	0x00005500
        /*03b8*/ 	.word	0x00000005
        /*03bc*/ 	.word	0x00000000
        /*03c0*/ 	.short	0x010a
        /*03c2*/ 	.byte	0x3f
	.zero		1


	//   ....[48]....
        /*03c4*/ 	.word	0x00005550
        /*03c8*/ 	.word	0x00000031
        /*03cc*/ 	.word	0x00000010
        /*03d0*/ 	.short	0x010a
        /*03d2*/ 	.byte	0x3f
	.zero		1


	//   ....[49]....
        /*03d4*/ 	.word	0x00005620
        /*03d8*/ 	.word	0x0000000d
        /*03dc*/ 	.word	0x00000048
        /*03e0*/ 	.short	0x010a
        /*03e2*/ 	.byte	0x3f
	.zero		1


	//   ....[50]....
        /*03e4*/ 	.word	0x000056f0
        /*03e8*/ 	.word	0x00000007
        /*03ec*/ 	.word	0x00000000
        /*03f0*/ 	.short	0x010a
        /*03f2*/ 	.byte	0x3f
	.zero		1


	//   ....[51]....
        /*03f4*/ 	.word	0x00005740
        /*03f8*/ 	.word	0x00000008
        /*03fc*/ 	.word	0x00000000
        /*0400*/ 	.short	0x010a
        /*0402*/ 	.byte	0x3f
	.zero		1


	//   ....[52]....
        /*0404*/ 	.word	0x00005790
        /*0408*/ 	.word	0x00000009
        /*040c*/ 	.word	0x00000000
        /*0410*/ 	.short	0x010a
        /*0412*/ 	.byte	0x3f
	.zero		1


	//   ....[53]....
        /*0414*/ 	.word	0x000057e0
        /*0418*/ 	.word	0x00000008
        /*041c*/ 	.word	0x00000000
        /*0420*/ 	.short	0x010a
        /*0422*/ 	.byte	0x3f
	.zero		1


	//   ....[54]....
        /*0424*/ 	.word	0x00005830
        /*0428*/ 	.word	0x00000009
        /*042c*/ 	.word	0x00000000
        /*0430*/ 	.short	0x010a
        /*0432*/ 	.byte	0x3f
	.zero		1


	//   ....[55]....
        /*0434*/ 	.word	0x00005880
        /*0438*/ 	.word	0x00000008
        /*043c*/ 	.word	0x00000000
        /*0440*/ 	.short	0x010a
        /*0442*/ 	.byte	0x3f
	.zero		1


	//   ....[56]....
        /*0444*/ 	.word	0x000058d0
        /*0448*/ 	.word	0x00000009
        /*044c*/ 	.word	0x00000000
        /*0450*/ 	.short	0x010a
        /*0452*/ 	.byte	0x3f
	.zero		1


	//   ....[57]....
        /*0454*/ 	.word	0x00005920
        /*0458*/ 	.word	0x00000006
        /*045c*/ 	.word	0x00000000
        /*0460*/ 	.short	0x010a
        /*0462*/ 	.byte	0x3f
	.zero		1


	//----- nvinfo : EIATTR_NUM_MBARRIERS
	.align		4
.L_37:
        /*0464*/ 	.byte	0x03, 0x38
        /*0466*/ 	.short	0x0018


	//----- nvinfo : EIATTR_EXIT_INSTR_OFFSETS
	.align		4
        /*0468*/ 	.byte	0x04, 0x1c
        /*046a*/ 	.short	(.L_39 - .L_38)


	//   ....[0]....
.L_38:
        /*046c*/ 	.word	0x000014b0


	//   ....[1]....
        /*0470*/ 	.word	0x00001510


	//   ....[2]....
        /*0474*/ 	.word	0x00004060


	//   ....[3]....
        /*0478*/ 	.word	0x00004090


	//   ....[4]....
        /*047c*/ 	.word	0x00005440


	//----- nvinfo : EIATTR_MAX_THREADS
	.align		4
.L_39:
        /*0480*/ 	.byte	0x04, 0x05
        /*0482*/ 	.short	(.L_41 - .L_40)
.L_40:
        /*0484*/ 	.word	0x00000180
        /*0488*/ 	.word	0x00000001
        /*048c*/ 	.word	0x00000001


	//----- nvinfo : EIATTR_CRS_STACK_SIZE
	.align		4
.L_41:
        /*0490*/ 	.byte	0x04, 0x1e
        /*0492*/ 	.short	(.L_43 - .L_42)
.L_42:
        /*0494*/ 	.word	0x00000000


	//----- nvinfo : EIATTR_CBANK_PARAM_SIZE
	.align		4
.L_43:
        /*0498*/ 	.byte	0x03, 0x19
        /*049a*/ 	.short	0x0470


	//----- nvinfo : EIATTR_PARAM_CBANK
	.align		4
        /*049c*/ 	.byte	0x04, 0x0a
        /*049e*/ 	.short	(.L_45 - .L_44)
	.align		4
.L_44:
        /*04a0*/ 	.word	index@(.nv.constant0._ZN7cutlass13device_kernelINS_4gemm6kernel13GemmUniversalIN4cute5tupleIJiiiiEEENS1_10collective13CollectiveMmaINS1_34MainloopSm90TmaGmmaWarpSpecializedILi9ENS5_IJNS4_1CILi2EEENSA_ILi1EEESC_EEENS1_32KernelTmaWarpSpecializedPingpongEEENS5_IJNSA_ILi64EEENSA_ILi32EEENSA_ILi128EEEEEENS_6half_tENS5_IJlSC_lEEESK_SL_NS4_8TiledMMAINS4_8MMA_AtomIJNS4_4SM904GMMA25MMA_64x32x16_F32F16F16_SSILNSP_5MajorE0ELSR_0ELNSP_7ScaleInE1ELSS_1EEEEEENS4_6LayoutINS5_IJSC_SC_SC_EEENS5_IJNSA_ILi0EEESX_SX_EEEEENS5_IJNS4_10UnderscoreES10_S10_EEEEENS4_13SM90_TMA_LOADENS4_14ComposedLayoutINS4_7SwizzleILi3ELi4ELi3EEENS4_18smem_ptr_flag_bitsILi16EEENSV_INS5_IJNSA_ILi8EEESG_EEENS5_IJSG_SC_EEEEEEEvNS4_8identityENS4_23SM90_TMA_LOAD_MULTICASTES1D_vS1E_EENS_8epilogue10collective6detail29Sm90TmaWarpSpecializedAdapterINS1I_15DefaultEpilogueISK_SL_SL_NS1H_6thread17LinearCombinationISK_Li1EffLNS1M_9ScaleType4KindE0ELNS_15FloatRoundStyleE2ESK_EENS1_15EpilogueDefaultEEEEEvvEEEEvNT_6ParamsE)
        /*04a4*/ 	.short	0x0210
        /*04a6*/ 	.short	0x0470


	//----- nvinfo : EIATTR_SW_WAR
	.align		4
.L_45:
        /*04a8*/ 	.byte	0x04, 0x36
        /*04aa*/ 	.short	(.L_47 - .L_46)
.L_46:
        /*04ac*/ 	.word	0x00000008
.L_47:


//--------------------- .nv.callgraph             --------------------------
	.section	.nv.callgraph,"",@"SHT_CUDA_CALLGRAPH"
	.align	4
	.sectionentsize	8
	.align		4
        /*0000*/ 	.word	0x00000000
	.align		4
        /*0004*/ 	.word	0xffffffff
	.align		4
        /*0008*/ 	.word	index@(_ZN7cutlass13device_kernelINS_4gemm6kernel13GemmUniversalIN4cute5tupleIJiiiiEEENS1_10collective13CollectiveMmaINS1_34MainloopSm90TmaGmmaWarpSpecializedILi9ENS5_IJNS4_1CILi2EEENSA_ILi1EEESC_EEENS1_32KernelTmaWarpSpecializedPingpongEEENS5_IJNSA_ILi64EEENSA_ILi32EEENSA_ILi128EEEEEENS_6half_tENS5_IJlSC_lEEESK_SL_NS4_8TiledMMAINS4_8MMA_AtomIJNS4_4SM904GMMA25MMA_64x32x16_F32F16F16_SSILNSP_5MajorE0ELSR_0ELNSP_7ScaleInE1ELSS_1EEEEEENS4_6LayoutINS5_IJSC_SC_SC_EEENS5_IJNSA_ILi0EEESX_SX_EEEEENS5_IJNS4_10UnderscoreES10_S10_EEEEENS4_13SM90_TMA_LOADENS4_14ComposedLayoutINS4_7SwizzleILi3ELi4ELi3EEENS4_18smem_ptr_flag_bitsILi16EEENSV_INS5_IJNSA_ILi8EEESG_EEENS5_IJSG_SC_EEEEEEEvNS4_8identityENS4_23SM90_TMA_LOAD_MULTICASTES1D_vS1E_EENS_8epilogue10collective6detail29Sm90TmaWarpSpecializedAdapterINS1I_15DefaultEpilogueISK_SL_SL_NS1H_6thread17LinearCombinationISK_Li1EffLNS1M_9ScaleType4KindE0ELNS_15FloatRoundStyleE2ESK_EENS1_15EpilogueDefaultEEEEEvvEEEEvNT_6ParamsE)
	.align		4
        /*000c*/ 	.word	index@(__assertfail)
	.align		4
        /*0010*/ 	.word	0x00000000
	.align		4
        /*0014*/ 	.word	0xfffffffe
	.align		4
        /*0018*/ 	.word	0x00000000
	.align		4
        /*001c*/ 	.word	0xfffffffd
	.align		4
        /*0020*/ 	.word	0x00000000
	.align		4
        /*0024*/ 	.word	0xfffffffc


//--------------------- .nv.constant4             --------------------------
	.section	.nv.constant4,"a",@progbits
	.align	8
	.align		8
.nv.constant4:
        /*0000*/ 	.dword	__assertfail
	.align		8
        /*0008*/ 	.dword	__unnamed_1
	.align		8
        /*0010*/ 	.dword	_ZN39_INTERNAL_12855f91_4_k_cu_681af594_62624cuda3std3__45__cpo5beginE
	.align		8
        /*0018*/ 	.dword	_ZN39_INTERNAL_12855f91_4_k_cu_681af594_62624cuda3std3__45__cpo3endE
	.align		8
        /*0020*/ 	.dword	_ZN39_INTERNAL_12855f91_4_k_cu_681af594_62624cuda3std3__45__cpo6cbeginE
	.align		8
        /*0028*/ 	.dword	_ZN39_INTERNAL_12855f91_4_k_cu_681af594_62624cuda3std3__45__cpo4cendE
	.align		8
        /*0030*/ 	.dword	_ZN39_INTERNAL_12855f91_4_k_cu_681af594_62624cuda3std3__441_GLOBAL__N__12855f91_4_k_cu_681af594_62626ignoreE
	.align		8
        /*0038*/ 	.dword	_ZN39_INTERNAL_12855f91_4_k_cu_681af594_62624cuda3std3__419piecewise_constructE
	.align		8
        /*0040*/ 	.dword	_ZN39_INTERNAL_12855f91_4_k_cu_681af594_62624cuda3std3__48in_placeE
	.align		8
        /*0048*/ 	.dword	_ZN39_INTERNAL_12855f91_4_k_cu_681af594_62624cuda3std6ranges3__45__cpo4swapE
	.align		8
        /*0050*/ 	.dword	_ZN39_INTERNAL_12855f91_4_k_cu_681af594_62624cuda3std6ranges3__45__cpo9iter_moveE
	.align		8
        /*0058*/ 	.dword	_ZN39_INTERNAL_12855f91_4_k_cu_681af594_62624cute7productE
	.align		8
        /*0060*/ 	.dword	_ZN39_INTERNAL_12855f91_4_k_cu_681af594_62624cute1_E
	.align		8
        /*0068*/ 	.dword	$str$22
	.align		8
        /*0070*/ 	.dword	$str$23


//--------------------- .text._ZN7cutlass13device_kernelINS_4gemm6kernel13GemmUniversalIN4cute5tupleIJiiiiEEENS1_10collective13CollectiveMmaINS1_34MainloopSm90TmaGmmaWarpSpecializedILi9ENS5_IJNS4_1CILi2EEENSA_ILi1EEESC_EEENS1_32KernelTmaWarpSpecializedPingpongEEENS5_IJNSA_ILi64EEENSA_ILi32EEENSA_ILi128EEEEEENS_6half_tENS5_IJlSC_lEEESK_SL_NS4_8TiledMMAINS4_8MMA_AtomIJNS4_4SM904GMMA25MMA_64x32x16_F32F16F16_SSILNSP_5MajorE0ELSR_0ELNSP_7ScaleInE1ELSS_1EEEEEENS4_6LayoutINS5_IJSC_SC_SC_EEENS5_IJNSA_ILi0EEESX_SX_EEEEENS5_IJNS4_10UnderscoreES10_S10_EEEEENS4_13SM90_TMA_LOADENS4_14ComposedLayoutINS4_7SwizzleILi3ELi4ELi3EEENS4_18smem_ptr_flag_bitsILi16EEENSV_INS5_IJNSA_ILi8EEESG_EEENS5_IJSG_SC_EEEEEEEvNS4_8identityENS4_23SM90_TMA_LOAD_MULTICASTES1D_vS1E_EENS_8epilogue10collective6detail29Sm90TmaWarpSpecializedAdapterINS1I_15DefaultEpilogueISK_SL_SL_NS1H_6thread17LinearCombinationISK_Li1EffLNS1M_9ScaleType4KindE0ELNS_15FloatRoundStyleE2ESK_EENS1_15EpilogueDefaultEEEEEvvEEEEvNT_6ParamsE --------------------------
	.section	.text._ZN7cutlass13device_kernelINS_4gemm6kernel13GemmUniversalIN4cute5tupleIJiiiiEEENS1_10collective13CollectiveMmaINS1_34MainloopSm90TmaGmmaWarpSpecializedILi9ENS5_IJNS4_1CILi2EEENSA_ILi1EEESC_EEENS1_32KernelTmaWarpSpecializedPingpongEEENS5_IJNSA_ILi64EEENSA_ILi32EEENSA_ILi128EEEEEENS_6half_tENS5_IJlSC_lEEESK_SL_NS4_8TiledMMAINS4_8MMA_AtomIJNS4_4SM904GMMA25MMA_64x32x16_F32F16F16_SSILNSP_5MajorE0ELSR_0ELNSP_7ScaleInE1ELSS_1EEEEEENS4_6LayoutINS5_IJSC_SC_SC_EEENS5_IJNSA_ILi0EEESX_SX_EEEEENS5_IJNS4_10UnderscoreES10_S10_EEEEENS4_13SM90_TMA_LOADENS4_14ComposedLayoutINS4_7SwizzleILi3ELi4ELi3EEENS4_18smem_ptr_flag_bitsILi16EEENSV_INS5_IJNSA_ILi8EEESG_EEENS5_IJSG_SC_EEEEEEEvNS4_8identityENS4_23SM90_TMA_LOAD_MULTICASTES1D_vS1E_EENS_8epilogue10collective6detail29Sm90TmaWarpSpecializedAdapterINS1I_15DefaultEpilogueISK_SL_SL_NS1H_6thread17LinearCombinationISK_Li1EffLNS1M_9ScaleType4KindE0ELNS_15FloatRoundStyleE2ESK_EENS1_15EpilogueDefaultEEEEEvvEEEEvNT_6ParamsE,"ax",@progbits
	.align	128
.text._ZN7cutlass13device_kernelINS_4gemm6kernel13GemmUniversalIN4cute5tupleIJiiiiEEENS1_10collective13CollectiveMmaINS1_34MainloopSm90TmaGmmaWarpSpecializedILi9ENS5_IJNS4_1CILi2EEENSA_ILi1EEESC_EEENS1_32KernelTmaWarpSpecializedPingpongEEENS5_IJNSA_ILi64EEENSA_ILi32EEENSA_ILi128EEEEEENS_6half_tENS5_IJlSC_lEEESK_SL_NS4_8TiledMMAINS4_8MMA_AtomIJNS4_4SM904GMMA25MMA_64x32x16_F32F16F16_SSILNSP_5MajorE0ELSR_0ELNSP_7ScaleInE1ELSS_1EEEEEENS4_6LayoutINS5_IJSC_SC_SC_EEENS5_IJNSA_ILi0EEESX_SX_EEEEENS5_IJNS4_10UnderscoreES10_S10_EEEEENS4_13SM90_TMA_LOADENS4_14ComposedLayoutINS4_7SwizzleILi3ELi4ELi3EEENS4_18smem_ptr_flag_bitsILi16EEENSV_INS5_IJNSA_ILi8EEESG_EEENS5_IJSG_SC_EEEEEEEvNS4_8identityENS4_23SM90_TMA_LOAD_MULTICASTES1D_vS1E_EENS_8epilogue10collective6detail29Sm90TmaWarpSpecializedAdapterINS1I_15DefaultEpilogueISK_SL_SL_NS1H_6thread17LinearCombinationISK_Li1EffLNS1M_9ScaleType4KindE0ELNS_15FloatRoundStyleE2ESK_EENS1_15EpilogueDefaultEEEEEvvEEEEvNT_6ParamsE:
        .type           _ZN7cutlass13device_kernelINS_4gemm6kernel13GemmUniversalIN4cute5tupleIJiiiiEEENS1_10collective13CollectiveMmaINS1_34MainloopSm90TmaGmmaWarpSpecializedILi9ENS5_IJNS4_1CILi2EEENSA_ILi1EEESC_EEENS1_32KernelTmaWarpSpecializedPingpongEEENS5_IJNSA_ILi64EEENSA_ILi32EEENSA_ILi128EEEEEENS_6half_tENS5_IJlSC_lEEESK_SL_NS4_8TiledMMAINS4_8MMA_AtomIJNS4_4SM904GMMA25MMA_64x32x16_F32F16F16_SSILNSP_5MajorE0ELSR_0ELNSP_7ScaleInE1ELSS_1EEEEEENS4_6LayoutINS5_IJSC_SC_SC_EEENS5_IJNSA_ILi0EEESX_SX_EEEEENS5_IJNS4_10UnderscoreES10_S10_EEEEENS4_13SM90_TMA_LOADENS4_14ComposedLayoutINS4_7SwizzleILi3ELi4ELi3EEENS4_18smem_ptr_flag_bitsILi16EEENSV_INS5_IJNSA_ILi8EEESG_EEENS5_IJSG_SC_EEEEEEEvNS4_8identityENS4_23SM90_TMA_LOAD_MULTICASTES1D_vS1E_EENS_8epilogue10collective6detail29Sm90TmaWarpSpecializedAdapterINS1I_15DefaultEpilogueISK_SL_SL_NS1H_6thread17LinearCombinationISK_Li1EffLNS1M_9ScaleType4KindE0ELNS_15FloatRoundStyleE2ESK_EENS1_15EpilogueDefaultEEEEEvvEEEEvNT_6ParamsE,@function
        .size           _ZN7cutlass13device_kernelINS_4gemm6kernel13GemmUniversalIN4cute5tupleIJiiiiEEENS1_10collective13CollectiveMmaINS1_34MainloopSm90TmaGmmaWarpSpecializedILi9ENS5_IJNS4_1CILi2EEENSA_ILi1EEESC_EEENS1_32KernelTmaWarpSpecializedPingpongEEENS5_IJNSA_ILi64EEENSA_ILi32EEENSA_ILi128EEEEEENS_6half_tENS5_IJlSC_lEEESK_SL_NS4_8TiledMMAINS4_8MMA_AtomIJNS4_4SM904GMMA25MMA_64x32x16_F32F16F16_SSILNSP_5MajorE0ELSR_0ELNSP_7ScaleInE1ELSS_1EEEEEENS4_6LayoutINS5_IJSC_SC_SC_EEENS5_IJNSA_ILi0EEESX_SX_EEEEENS5_IJNS4_10UnderscoreES10_S10_EEEEENS4_13SM90_TMA_LOADENS4_14ComposedLayoutINS4_7SwizzleILi3ELi4ELi3EEENS4_18smem_ptr_flag_bitsILi16EEENSV_INS5_IJNSA_ILi8EEESG_EEENS5_IJSG_SC_EEEEEEEvNS4_8identityENS4_23SM90_TMA_LOAD_MULTICASTES1D_vS1E_EENS_8epilogue10collective6detail29Sm90TmaWarpSpecializedAdapterINS1I_15DefaultEpilogueISK_SL_SL_NS1H_6thread17LinearCombinationISK_Li1EffLNS1M_9ScaleType4KindE0ELNS_15FloatRoundStyleE2ESK_EENS1_15EpilogueDefaultEEEEEvvEEEEvNT_6ParamsE,(.L_x_116 - _ZN7cutlass13device_kernelINS_4gemm6kernel13GemmUniversalIN4cute5tupleIJiiiiEEENS1_10collective13CollectiveMmaINS1_34MainloopSm90TmaGmmaWarpSpecializedILi9ENS5_IJNS4_1CILi2EEENSA_ILi1EEESC_EEENS1_32KernelTmaWarpSpecializedPingpongEEENS5_IJNSA_ILi64EEENSA_ILi32EEENSA_ILi128EEEEEENS_6half_tENS5_IJlSC_lEEESK_SL_NS4_8TiledMMAINS4_8MMA_AtomIJNS4_4SM904GMMA25MMA_64x32x16_F32F16F16_SSILNSP_5MajorE0ELSR_0ELNSP_7ScaleInE1ELSS_1EEEEEENS4_6LayoutINS5_IJSC_SC_SC_EEENS5_IJNSA_ILi0EEESX_SX_EEEEENS5_IJNS4_10UnderscoreES10_S10_EEEEENS4_13SM90_TMA_LOADENS4_14ComposedLayoutINS4_7SwizzleILi3ELi4ELi3EEENS4_18smem_ptr_flag_bitsILi16EEENSV_INS5_IJNSA_ILi8EEESG_EEENS5_IJSG_SC_EEEEEEEvNS4_8identityENS4_23SM90_TMA_LOAD_MULTICASTES1D_vS1E_EENS_8epilogue10collective6detail29Sm90TmaWarpSpecializedAdapterINS1I_15DefaultEpilogueISK_SL_SL_NS1H_6thread17LinearCombinationISK_Li1EffLNS1M_9ScaleType4KindE0ELNS_15FloatRoundStyleE2ESK_EENS1_15EpilogueDefaultEEEEEvvEEEEvNT_6ParamsE)
        .other          _ZN7cutlass13device_kernelINS_4gemm6kernel13GemmUniversalIN4cute5tupleIJiiiiEEENS1_10collective13CollectiveMmaINS1_34MainloopSm90TmaGmmaWarpSpecializedILi9ENS5_IJNS4_1CILi2EEENSA_ILi1EEESC_EEENS1_32KernelTmaWarpSpecializedPingpongEEENS5_IJNSA_ILi64EEENSA_ILi32EEENSA_ILi128EEEEEENS_6half_tENS5_IJlSC_lEEESK_SL_NS4_8TiledMMAINS4_8MMA_AtomIJNS4_4SM904GMMA25MMA_64x32x16_F32F16F16_SSILNSP_5MajorE0ELSR_0ELNSP_7ScaleInE1ELSS_1EEEEEENS4_6LayoutINS5_IJSC_SC_SC_EEENS5_IJNSA_ILi0EEESX_SX_EEEEENS5_IJNS4_10UnderscoreES10_S10_EEEEENS4_13SM90_TMA_LOADENS4_14ComposedLayoutINS4_7SwizzleILi3ELi4ELi3EEENS4_18smem_ptr_flag_bitsILi16EEENSV_INS5_IJNSA_ILi8EEESG_EEENS5_IJSG_SC_EEEEEEEvNS4_8identityENS4_23SM90_TMA_LOAD_MULTICASTES1D_vS1E_EENS_8epilogue10collective6detail29Sm90TmaWarpSpecializedAdapterINS1I_15DefaultEpilogueISK_SL_SL_NS1H_6thread17LinearCombinationISK_Li1EffLNS1M_9ScaleType4KindE0ELNS_15FloatRoundStyleE2ESK_EENS1_15EpilogueDefaultEEEEEvvEEEEvNT_6ParamsE,@"STO_CUDA_ENTRY STV_DEFAULT"
_ZN7cutlass13device_kernelINS_4gemm6kernel13GemmUniversalIN4cute5tupleIJiiiiEEENS1_10collective13CollectiveMmaINS1_34MainloopSm90TmaGmmaWarpSpecializedILi9ENS5_IJNS4_1CILi2EEENSA_ILi1EEESC_EEENS1_32KernelTmaWarpSpecializedPingpongEEENS5_IJNSA_ILi64EEENSA_ILi32EEENSA_ILi128EEEEEENS_6half_tENS5_IJlSC_lEEESK_SL_NS4_8TiledMMAINS4_8MMA_AtomIJNS4_4SM904GMMA25MMA_64x32x16_F32F16F16_SSILNSP_5MajorE0ELSR_0ELNSP_7ScaleInE1ELSS_1EEEEEENS4_6LayoutINS5_IJSC_SC_SC_EEENS5_IJNSA_ILi0EEESX_SX_EEEEENS5_IJNS4_10UnderscoreES10_S10_EEEEENS4_13SM90_TMA_LOADENS4_14ComposedLayoutINS4_7SwizzleILi3ELi4ELi3EEENS4_18smem_ptr_flag_bitsILi16EEENSV_INS5_IJNSA_ILi8EEESG_EEENS5_IJSG_SC_EEEEEEEvNS4_8identityENS4_23SM90_TMA_LOAD_MULTICASTES1D_vS1E_EENS_8epilogue10collective6detail29Sm90TmaWarpSpecializedAdapterINS1I_15DefaultEpilogueISK_SL_SL_NS1H_6thread17LinearCombinationISK_Li1EffLNS1M_9ScaleType4KindE0ELNS_15FloatRoundStyleE2ESK_EENS1_15EpilogueDefaultEEEEEvvEEEEvNT_6ParamsE:
[----:B------:R-:W0:Y:S02]  /*0000*/  LDC R1, c[0x0][0x28] ;  /* 0x00000a00ff017b82 */ /* 0x000e240000000800 */
[----:B0-----:R-:W-:Y:S01]  /*0010*/  VIADD R1, R1, 0xfffffff8 ;  /* 0xfffffff801017836 */ /* 0x001fe20000000000 */
[----:B------:R-:W0:Y:S01]  /*0020*/  S2R R4, SR_TID.X ;  /* 0x0000000000047919 */ /* 0x000e220000002100 */
[----:B------:R-:W-:Y:S01]  /*0030*/  ELECT P0, URZ, PT ;  /* 0x00000000003f782f */ /* 0x000fe20003800000 */
[----:B------:R-:W-:Y:S01]  /*0040*/  BSSY B0, `(.L_x_0) ;  /* 0x000000f000007945 */ /* 0x000fe20003800000 */
[--C-:B0-----:R-:W-:Y:S02]  /*0050*/  SHF.R.U32.HI R2, RZ, 0x5, R4.reuse ;  /* 0x00000005ff027819 */ /* 0x101fe40000011604 */
[----:B------:R-:W-:-:S03]  /*0060*/  SHF.R.U32.HI R7, RZ, 0x7, R4 ;  /* 0x00000007ff077819 */ /* 0x000fc60000011604 */
[----:B------:R-:W0:Y:S04]  /*0070*/  SHFL.IDX PT, R5, R2, RZ, 0x1f ;  /* 0x00001fff02057589 */ /* 0x000e2800000e0000 */
[----:B------:R1:W2:Y:S01]  /*0080*/  SHFL.IDX PT, R10, R7, RZ, 0x1f ;  /* 0x00001fff070a7589 */ /* 0x0002a200000e0000 */
[----:B0-----:R-:W-:-:S13]  /*0090*/  ISETP.NE.OR P0, PT, R5, RZ, !P0 ;  /* 0x000000ff0500720c */ /* 0x001fda0004705670 */
[----:B-12---:R-:W-:Y:S05]  /*00a0*/  @P0 BRA `(.L_x_1) ;  /* 0x0000000000200947 */ /* 0x006fea0003800000 */
[----:B------:R-:W-:Y:S02]  /*00b0*/  ULDC.64 UR4, c[0x0][0x198] ;  /* 0x0000660000047ab9 */ /* 0x000fe40000000a00 */
[----:B------:R-:W-:Y:S02]  /*00c0*/  UIADD3 UR6, UP0, UR4, 0xf0, URZ ;  /* 0x000000f004067890 */ /* 0x000fe4000ff1e03f */
[----:B------:R-:W-:Y:S02]  /*00d0*/  UIADD3 UR4, UP1, UR4, 0x1f0, URZ ;  /* 0x000001f004047890 */ /* 0x000fe4000ff3e03f */
[----:B------:R-:W-:Y:S02]  /*00e0*/  UIADD3.X UR7, URZ, UR5, URZ, UP0, !UPT ;  /* 0x000000053f077290 */ /* 0x000fe400087fe43f */
[----:B------:R-:W-:-:S07]  /*00f0*/  UIADD3.X UR5, URZ, UR5, URZ, UP1, !UPT ;  /* 0x000000053f057290 */ /* 0x000fce0008ffe43f */
[----:B------:R0:W-:Y:S02]  /*0100*/  UTMACCTL.PF [UR6] ;  /* 0x00000000060079b9 */ /* 0x0001e40008040000 */
[----:B------:R0:W-:Y:S02]  /*0110*/  UTMACCTL.PF [UR4] ;  /* 0x00000000040079b9 */ /* 0x0001e40008040000 */
[----:B0-----:R-:W-:Y:S01]  /*0120*/  NOP ;  /* 0x0000000000007918 */ /* 0x001fe20000000000 */
.L_x_1:
[----:B------:R-:W-:Y:S05]  /*0130*/  BSYNC B0 ;  /* 0x0000000000007941 */ /* 0x000fea0003800000 */
.L_x_0:
[----:B------:R-:W0:Y:S01]  /*0140*/  SHFL.IDX PT, R8, R2, RZ, 0x1f ;  /* 0x00001fff02087589 */ /* 0x000e2200000e0000 */
[----:B------:R-:W-:-:S04]  /*0150*/  SHF.R.S32.HI R3, RZ, 0x1f, R4 ;  /* 0x0000001fff037819 */ /* 0x000fc80000011404 */
[----:B------:R-:W-:Y:S02]  /*0160*/  LEA.HI R3, R3, R4, RZ, 0x7 ;  /* 0x0000000403037211 */ /* 0x000fe400078f38ff */
[----:B0-----:R-:W-:-:S13]  /*0170*/  ISETP.NE.AND P0, PT, R8, RZ, PT ;  /* 0x000000ff0800720c */ /* 0x001fda0003f05270 */
[----:B------:R-:W-:Y:S05]  /*0180*/  @P0 BRA `(.L_x_2) ;  /* 0x00000000008c0947 */ /* 0x000fea0003800000 */
[----:B------:R-:W-:Y:S01]  /*0190*/  ELECT P0, URZ, PT ;  /* 0x00000000003f782f */ /* 0x000fe20003800000 */
[----:B------:R-:W-:-:S12]  /*01a0*/  BSSY B0, `(.L_x_2) ;  /* 0x0000021000007945 */ /* 0x000fd80003800000 */
[----:B------:R-:W-:Y:S05]  /*01b0*/  @!P0 BRA `(.L_x_3) ;  /* 0x00000000007c8947 */ /* 0x000fea0003800000 */
[----:B------:R-:W0:Y:S01]  /*01c0*/  S2UR UR8, SR_CgaCtaId ;  /* 0x00000000000879c3 */ /* 0x000e220000008800 */
[----:B------:R-:W-:Y:S01]  /*01d0*/  UMOV UR4, 0x400 ;  /* 0x0000040000047882 */ /* 0x000fe20000000000 */
[----:B------:R-:W-:Y:S01]  /*01e0*/  UMOV UR5, 0x1 ;  /* 0x0000000100057882 */ /* 0x000fe20000000000 */
[----:B------:R-:W-:Y:S02]  /*01f0*/  UMOV UR6, 0x2 ;  /* 0x0000000200067882 */ /* 0x000fe40000000000 */
[----:B------:R-:W-:-:S04]  /*0200*/  UIADD3 UR6, -UR6, 0x100000, URZ ;  /* 0x0010000006067890 */ /* 0x000fc8000fffe13f */
[----:B------:R-:W-:Y:S02]  /*0210*/  USHF.L.U32 UR7, UR6, 0xb, URZ ;  /* 0x0000000b06077899 */ /* 0x000fe4000800063f */
[----:B------:R-:W-:Y:S02]  /*0220*/  USHF.L.U32 UR6, UR6, 0x1, URZ ;  /* 0x0000000106067899 */ /* 0x000fe4000800063f */
[----:B0-----:R-:W-:Y:S02]  /*0230*/  ULEA UR8, UR8, UR4, 0x18 ;  /* 0x0000000408087291 */ /* 0x001fe4000f8ec03f */
[----:B------:R-:W-:-:S04]  /*0240*/  UIADD3 UR4, -UR5, 0x100000, URZ ;  /* 0x0010000005047890 */ /* 0x000fc8000fffe13f */
[----:B------:R-:W-:Y:S02]  /*0250*/  USHF.L.U32 UR5, UR4, 0xb, URZ ;  /* 0x0000000b04057899 */ /* 0x000fe4000800063f */
[----:B------:R-:W-:Y:S01]  /*0260*/  USHF.L.U32 UR4, UR4, 0x1, URZ ;  /* 0x0000000104047899 */ /* 0x000fe2000800063f */
[----:B------:R-:W0:Y:S11]  /*0270*/  FENCE.VIEW.ASYNC.S ;  /* 0x00000000000073c6 */ /* 0x000e360000000000 */
[----:B0-----:R0:W1:Y:S01]  /*0280*/  SYNCS.EXCH.64 URZ, [UR8], UR4 ;  /* 0x00000004083f75b2 */ /* 0x0010620008000100 */
[----:B------:R0:W2:Y:S01]  /*0290*/  SYNCS.EXCH.64 URZ, [UR8+0x48], UR6 ;  /* 0x00004806083f75b2 */ /* 0x0000a20008000100 */
[----:B------:R0:W3:Y:S01]  /*02a0*/  SYNCS.EXCH.64 URZ, [UR8+0x8], UR4 ;  /* 0x00000804083f75b2 */ /* 0x0000e20008000100 */
[----:B------:R0:W4:Y:S01]  /*02b0*/  SYNCS.EXCH.64 URZ, [UR8+0x50], UR6 ;  /* 0x00005006083f75b2 */ /* 0x0001220008000100 */
[----:B------:R0:W0:Y:S01]  /*02c0*/  SYNCS.EXCH.64 URZ, [UR8+0x10], UR4 ;  /* 0x00001004083f75b2 */ /* 0x0000220008000100 */
        /* <DEDUP_REMOVED lines=13> */
[----:B------:R-:W-:Y:S01]  /*03a0*/  NOP ;  /* 0x0000000000007918 */ /* 0x000fe20000000000 */
.L_x_3:
[----:B0-----:R-:W-:Y:S05]  /*03b0*/  BSYNC B0 ;  /* 0x0000000000007941 */ /* 0x001fea0003800000 */
.L_x_2:
[----:B------:R-:W0:Y:S01]  /*03c0*/  SHFL.IDX PT, R13, R2, RZ, 0x1f ;  /* 0x00001fff020d7589 */ /* 0x000e2200000e0000 */
[----:B------:R-:W5:Y:S01]  /*03d0*/  S2UR UR12, SR_CTAID.X ;  /* 0x00000000000c79c3 */ /* 0x000f620000002500 */
[----:B------:R-:W-:Y:S02]  /*03e0*/  LOP3.LUT R3, R3, 0xffffff80, RZ, 0xc0, !PT ;  /* 0xffffff8003037812 */ /* 0x000fe400078ec0ff */
[----:B------:R-:W-:Y:S01]  /*03f0*/  ELECT P0, URZ, PT ;  /* 0x00000000003f782f */ /* 0x000fe20003800000 */
[----:B------:R1:W2:Y:S01]  /*0400*/  SHFL.IDX PT, R12, R2, RZ, 0x1f ;  /* 0x00001fff020c7589 */ /* 0x0002a200000e0000 */
[----:B------:R-:W-:Y:S01]  /*0410*/  ELECT P1, URZ, PT ;  /* 0x00000000003f782f */ /* 0x000fe20003820000 */
[----:B------:R-:W-:Y:S01]  /*0420*/  NOP ;  /* 0x0000000000007918 */ /* 0x000fe20000000000 */
[----:B------:R-:W-:Y:S01]  /*0430*/  IMAD.IADD R3, R4, 0x1, -R3 ;  /* 0x0000000104037824 */ /* 0x000fe200078e0a03 */
[----:B------:R-:W3:Y:S01]  /*0440*/  S2R R6, SR_CTAID.Y ;  /* 0x0000000000067919 */ /* 0x000ee20000002600 */
[----:B------:R-:W-:Y:S01]  /*0450*/  ULDC UR4, c[0x0][0x150] ;  /* 0x0000540000047ab9 */ /* 0x000fe20000000800 */
[----:B------:R-:W4:Y:S01]  /*0460*/  LDC R14, c[0x0][0x144] ;  /* 0x00005100ff0e7b82 */ /* 0x000f220000000800 */
[----:B------:R-:W-:Y:S01]  /*0470*/  UMOV UR11, 0x80 ;  /* 0x00000080000b7882 */ /* 0x000fe20000000000 */
[----:B------:R-:W-:Y:S01]  /*0480*/  SHF.R.S32.HI R0, RZ, 0x1f, R3 ;  /* 0x0000001fff007819 */ /* 0x000fe20000011403 */
[----:B------:R-:W-:Y:S01]  /*0490*/  NOP ;  /* 0x0000000000007918 */ /* 0x000fe20000000000 */
[C---:B------:R-:W-:Y:S01]  /*04a0*/  VIADD R33, R10.reuse, 0xffffffff ;  /* 0xffffffff0a217836 */ /* 0x040fe20000000000 */
[----:B------:R-:W-:Y:S01]  /*04b0*/  ISETP.NE.AND P4, PT, R10, RZ, PT ;  /* 0x000000ff0a00720c */ /* 0x000fe20003f85270 */
[----:B------:R-:W-:Y:S01]  /*04c0*/  IMAD.MOV.U32 R41, RZ, RZ, 0x1 ;  /* 0x00000001ff297424 */ /* 0x000fe200078e00ff */
[----:B------:R-:W-:Y:S01]  /*04d0*/  LEA.HI R9, R0, R3, RZ, 0x3 ;  /* 0x0000000300097211 */ /* 0x000fe200078f18ff */
[----:B------:R-:W4:Y:S01]  /*04e0*/  LDC R15, c[0x0][0x140] ;  /* 0x00005000ff0f7b82 */ /* 0x000f220000000800 */
[----:B------:R-:W-:-:S02]  /*04f0*/  ISETP.GE.U32.AND P6, PT, R33, 0x2, PT ;  /* 0x000000022100780c */ /* 0x000fc40003fc6070 */
[--C-:B------:R-:W-:Y:S02]  /*0500*/  SHF.R.S32.HI R11, RZ, 0x3, R9.reuse ;  /* 0x00000003ff0b7819 */ /* 0x100fe40000011409 */
[----:B-1----:R-:W-:Y:S02]  /*0510*/  SHF.R.S32.HI R2, RZ, 0x1f, R9 ;  /* 0x0000001fff027819 */ /* 0x002fe40000011409 */
[----:B------:R-:W-:Y:S01]  /*0520*/  SHF.R.S32.HI R9, RZ, 0x1f, R8 ;  /* 0x0000001fff097819 */ /* 0x000fe20000011408 */
[----:B------:R-:W1:Y:S01]  /*0530*/  LDC R25, c[0x0][0x148] ;  /* 0x00005200ff197b82 */ /* 0x000e620000000800 */
[----:B0-----:R-:W-:Y:S02]  /*0540*/  ISETP.NE.OR P0, PT, R13, RZ, !P0 ;  /* 0x000000ff0d00720c */ /* 0x001fe40004705670 */
[----:B-----5:R-:W-:Y:S02]  /*0550*/  I2FP.F32.U32 R13, UR12 ;  /* 0x0000000c000d7c45 */ /* 0x020fe40008201000 */
[----:B------:R-:W-:-:S02]  /*0560*/  LEA.HI R2, R2, R11, RZ, 0x2 ;  /* 0x0000000b02027211 */ /* 0x000fc400078f10ff */
[----:B------:R-:W-:Y:S01]  /*0570*/  LEA.HI R9, R9, R8, RZ, 0x2 ;  /* 0x0000000809097211 */ /* 0x000fe200078f10ff */
[----:B------:R-:W-:Y:S01]  /*0580*/  FMUL R13, R13, UR4 ;  /* 0x000000040d0d7c20 */ /* 0x000fe20008400000 */
[----:B--2---:R-:W-:Y:S01]  /*0590*/  ISETP.NE.OR P1, PT, R12, RZ, !P1 ;  /* 0x000000ff0c00720c */ /* 0x004fe20004f25670 */
[----:B------:R-:W-:Y:S01]  /*05a0*/  ULDC UR4, c[0x0][0x154] ;  /* 0x0000550000047ab9 */ /* 0x000fe20000000800 */
[----:B------:R-:W-:Y:S02]  /*05b0*/  LOP3.LUT R12, R2, 0xfffffffc, RZ, 0xc0, !PT ;  /* 0xfffffffc020c7812 */ /* 0x000fe400078ec0ff */
[----:B------:R-:W-:Y:S01]  /*05c0*/  LOP3.LUT R9, R9, 0x3ffffffc, RZ, 0xc0, !PT ;  /* 0x3ffffffc09097812 */ /* 0x000fe200078ec0ff */
[----:B------:R-:W0:Y:S01]  /*05d0*/  F2I.U32.TRUNC.NTZ R13, R13 ;  /* 0x0000000d000d7305 */ /* 0x000e22000020f000 */
[----:B------:R-:W-:Y:S01]  /*05e0*/  SHF.R.S32.HI R2, RZ, 0x1f, R5 ;  /* 0x0000001fff027819 */ /* 0x000fe20000011405 */
[----:B------:R-:W-:Y:S01]  /*05f0*/  IMAD.IADD R12, R11, 0x1, -R12 ;  /* 0x000000010b0c7824 */ /* 0x000fe200078e0a0c */
[----:B------:R-:W-:Y:S01]  /*0600*/  VOTEU.ALL UP1, P0 ;  /* 0x00000000003f7886 */ /* 0x000fe20000020000 */
[----:B------:R-:W-:Y:S01]  /*0610*/  IMAD.IADD R9, R8, 0x1, -R9 ;  /* 0x0000000108097824 */ /* 0x000fe200078e0a09 */
[----:B------:R-:W-:Y:S01]  /*0620*/  LEA.HI R2, R2, R5, RZ, 0x2 ;  /* 0x0000000502027211 */ /* 0x000fe200078f10ff */
[----:B------:R-:W-:Y:S01]  /*0630*/  VOTEU.ALL UP0, P0 ;  /* 0x00000000003f7886 */ /* 0x000fe20000000000 */
[----:B---3--:R-:W-:Y:S01]  /*0640*/  I2FP.F32.U32 R8, R6 ;  /* 0x0000000600087245 */ /* 0x008fe20000201000 */
[----:B------:R-:W-:Y:S01]  /*0650*/  IMAD R9, R9, 0x4, R12 ;  /* 0x0000000409097824 */ /* 0x000fe200078e020c */
[----:B------:R-:W-:Y:S01]  /*0660*/  LOP3.LUT R2, R2, 0xfffffffc, RZ, 0xc0, !PT ;  /* 0xfffffffc02027812 */ /* 0x000fe200078ec0ff */
[----:B------:R-:W-:Y:S01]  /*0670*/  VOTEU.ALL UP2, P1 ;  /* 0x00000000003f7886 */ /* 0x000fe20000840000 */
[----:B------:R-:W2:Y:S01]  /*0680*/  @!UP1 S2UR UR7, SR_CgaCtaId ;  /* 0x00000000000799c3 */ /* 0x000ea20000008800 */
[----:B------:R-:W-:Y:S01]  /*0690*/  FMUL R8, R8, UR4 ;  /* 0x0000000408087c20 */ /* 0x000fe20008400000 */
[----:B------:R-:W-:Y:S01]  /*06a0*/  IMAD.SHL.U32 R40, R9, 0x4, RZ ;  /* 0x0000000409287824 */ /* 0x000fe200078e00ff */
[----:B------:R-:W-:Y:S01]  /*06b0*/  UMOV UR4, 0x20 ;  /* 0x0000002000047882 */ /* 0x000fe20000000000 */
[----:B------:R-:W-:Y:S01]  /*06c0*/  IMAD.IADD R5, R5, 0x1, -R2 ;  /* 0x0000000105057824 */ /* 0x000fe200078e0a02 */
[----:B------:R-:W-:Y:S01]  /*06d0*/  LEA.HI R2, R9, R9, RZ, 0x1 ;  /* 0x0000000909027211 */ /* 0x000fe200078f08ff */
[----:B0-----:R-:W-:Y:S01]  /*06e0*/  IMAD.MOV R13, RZ, RZ, -R13 ;  /* 0x000000ffff0d7224 */ /* 0x001fe200078e0a0d */
[----:B------:R-:W0:Y:S01]  /*06f0*/  F2I.U32.TRUNC.NTZ R8, R8 ;  /* 0x0000000800087305 */ /* 0x000e22000020f000 */
[----:B------:R-:W3:Y:S01]  /*0700*/  @!UP2 S2UR UR10, SR_CgaCtaId ;  /* 0x00000000000aa9c3 */ /* 0x000ee20000008800 */
[----:B------:R-:W-:Y:S01]  /*0710*/  LOP3.LUT R2, R2, 0xfffffffe, RZ, 0xc0, !PT ;  /* 0xfffffffe02027812 */ /* 0x000fe200078ec0ff */
[----:B----4-:R-:W-:Y:S01]  /*0720*/  IMAD R21, R14, R13, UR12 ;  /* 0x0000000c0e157e24 */ /* 0x010fe2000f8e020d */
[----:B------:R-:W-:Y:S01]  /*0730*/  @!UP1 UMOV UR6, 0x400 ;  /* 0x0000040000069882 */ /* 0x000fe20000000000 */
[----:B------:R-:W-:-:S04]  /*0740*/  @!UP1 UIADD3 UR4, -UR4, 0x100000, URZ ;  /* 0x0010000004049890 */ /* 0x000fc8000fffe13f */
[----:B------:R-:W-:Y:S02]  /*0750*/  @!UP1 USHF.L.U32 UR5, UR4, 0xb, URZ ;  /* 0x0000000b04059899 */ /* 0x000fe4000800063f */
[----:B------:R-:W-:Y:S01]  /*0760*/  @!UP1 USHF.L.U32 UR4, UR4, 0x1, URZ ;  /* 0x0000000104049899 */ /* 0x000fe2000800063f */
[C---:B------:R-:W-:Y:S01]  /*0770*/  LOP3.LUT R40, R9.reuse, 0xc, R40, 0x78, !PT ;  /* 0x0000000c09287812 */ /* 0x040fe200078e7828 */
[----:B------:R-:W-:Y:S01]  /*0780*/  IMAD.IADD R2, R9, 0x1, -R2 ;  /* 0x0000000109027824 */ /* 0x000fe200078e0a02 */
[----:B------:R-:W-:Y:S01]  /*0790*/  @!UP2 UMOV UR9, 0x400 ;  /* 0x000004000009a882 */ /* 0x000fe20000000000 */
[----:B------:R-:W-:Y:S01]  /*07a0*/  VOTEU.ALL UP3, P1 ;  /* 0x00000000003f7886 */ /* 0x000fe20000860000 */
[----:B------:R-:W-:Y:S01]  /*07b0*/  VOTEU.ALL UP4, P1 ;  /* 0x00000000003f7886 */ /* 0x000fe20000880000 */
[----:B------:R-:W-:Y:S01]  /*07c0*/  VOTEU.ALL UP5, P1 ;  /* 0x00000000003f7886 */ /* 0x000fe200008a0000 */
[----:B------:R-:W-:Y:S01]  /*07d0*/  ISETP.NE.AND P3, PT, R2, R21, PT ;  /* 0x000000150200720c */ /* 0x000fe20003f65270 */
[----:B------:R4:W4:Y:S01]  /*07e0*/  SHFL.IDX PT, R14, R7, RZ, 0x1f ;  /* 0x00001fff070e7589 */ /* 0x00092200000e0000 */
[----:B------:R-:W-:Y:S01]  /*07f0*/  ISETP.EQ.U32.AND P2, PT, R15, 0x1, PT ;  /* 0x000000010f00780c */ /* 0x000fe20003f42070 */
[----:B0-----:R-:W-:Y:S01]  /*0800*/  IMAD.MOV R20, RZ, RZ, -R8 ;  /* 0x000000ffff147224 */ /* 0x001fe200078e0a08 */
[----:B--2---:R-:W-:-:S02]  /*0810*/  @!UP1 ULEA UR8, UR7, UR6, 0x18 ;  /* 0x0000000607089291 */ /* 0x004fc4000f8ec03f */
[----:B------:R-:W-:-:S04]  /*0820*/  @!UP2 UIADD3 UR6, -UR11, 0x100000, URZ ;  /* 0x001000000b06a890 */ /* 0x000fc8000fffe13f */
[----:B------:R-:W-:Y:S02]  /*0830*/  @!UP2 USHF.L.U32 UR7, UR6, 0xb, URZ ;  /* 0x0000000b0607a899 */ /* 0x000fe4000800063f */
[----:B------:R-:W-:Y:S01]  /*0840*/  @!UP2 USHF.L.U32 UR6, UR6, 0x1, URZ ;  /* 0x000000010606a899 */ /* 0x000fe2000800063f */
[----:B-1----:R-:W-:Y:S01]  /*0850*/  IMAD R9, R25, R20, R6 ;  /* 0x0000001419097224 */ /* 0x002fe200078e0206 */
[----:B------:R-:W-:Y:S01]  /*0860*/  VOTEU.ALL UP1, P0 ;  /* 0x00000000003f7886 */ /* 0x000fe20000020000 */
[----:B------:R-:W-:Y:S01]  /*0870*/  LOP3.LUT P0, RZ, R3, 0x7, RZ, 0xc0, !PT ;  /* 0x0000000703ff7812 */ /* 0x000fe2000780c0ff */
[----:B---3--:R-:W-:Y:S01]  /*0880*/  @!UP2 ULEA UR9, UR10, UR9, 0x18 ;  /* 0x000000090a09a291 */ /* 0x008fe2000f8ec03f */
[----:B------:R-:W-:Y:S01]  /*0890*/  @P3 LEA.HI R2, R40, R40, RZ, 0x1 ;  /* 0x0000002828023211 */ /* 0x000fe200078f08ff */
[----:B------:R-:W-:Y:S01]  /*08a0*/  VOTEU.ALL UP2, P1 ;  /* 0x00000000003f7886 */ /* 0x000fe20000840000 */
[----:B------:R-:W-:Y:S01]  /*08b0*/  ISETP.NE.AND P1, PT, R5, 0x3, PT ;  /* 0x000000030500780c */ /* 0x000fe20003f25270 */
[----:B------:R-:W0:Y:S02]  /*08c0*/  FENCE.VIEW.ASYNC.S ;  /* 0x00000000000073c6 */ /* 0x000e240000000000 */
[----:B0-----:R0:W1:Y:S01]  /*08d0*/  @!UP0 SYNCS.EXCH.64 URZ, [UR8+0xc0], UR4 ;  /* 0x0000c004083f85b2 */ /* 0x0010620008000100 */
[----:B------:R-:W-:-:S02]  /*08e0*/  @P3 SHF.R.S32.HI R2, RZ, 0x1, R2 ;  /* 0x00000001ff023819 */ /* 0x000fc40000011402 */
[----:B------:R-:W-:Y:S02]  /*08f0*/  ISETP.EQ.OR P1, PT, R5, RZ, !P1 ;  /* 0x000000ff0500720c */ /* 0x000fe40004f22670 */
[----:B------:R-:W-:Y:S02]  /*0900*/  @P3 ISETP.NE.AND P5, PT, R2, R9, PT ;  /* 0x000000090200320c */ /* 0x000fe40003fa5270 */
[----:B------:R-:W-:Y:S02]  /*0910*/  ISETP.LT.U32.AND P0, PT, R40, 0x2, !P0 ;  /* 0x000000022800780c */ /* 0x000fe40004701070 */
[----:B------:R-:W-:Y:S02]  /*0920*/  ISETP.EQ.AND P1, PT, R10, RZ, P1 ;  /* 0x000000ff0a00720c */ /* 0x000fe40000f22270 */
[----:B------:R-:W-:Y:S02]  /*0930*/  SEL R2, RZ, 0x1, !P0 ;  /* 0x00000001ff027807 */ /* 0x000fe40004000000 */
[----:B------:R-:W-:-:S02]  /*0940*/  @P3 SEL R41, RZ, 0x1, P5 ;  /* 0x00000001ff293807 */ /* 0x000fc40002800000 */
[----:B------:R-:W-:Y:S01]  /*0950*/  SEL R16, RZ, 0x1, !P1 ;  /* 0x00000001ff107807 */ /* 0x000fe20004800000 */
[----:B------:R0:W2:Y:S01]  /*0960*/  @!UP1 SYNCS.EXCH.64 URZ, [UR8+0xc8], UR4 ;  /* 0x0000c804083f95b2 */ /* 0x0000a20008000100 */
[----:B------:R-:W-:Y:S01]  /*0970*/  NOP ;  /* 0x0000000000007918 */ /* 0x000fe20000000000 */
[----:B------:R-:W-:Y:S02]  /*0980*/  LOP3.LUT R41, R41, R2, RZ, 0xc0, !PT ;  /* 0x0000000229297212 */ /* 0x000fe400078ec0ff */
[----:B------:R-:W-:Y:S01]  /*0990*/  SEL R16, R16, 0x2, P6 ;  /* 0x0000000210107807 */ /* 0x000fe20003000000 */
[----:B------:R0:W3:Y:S01]  /*09a0*/  @!UP2 SYNCS.EXCH.64 URZ, [UR9+0xa0], UR6 ;  /* 0x0000a006093fa5b2 */ /* 0x0000e20008000100 */
[----:B------:R0:W0:Y:S01]  /*09b0*/  @!UP3 SYNCS.EXCH.64 URZ, [UR9+0xa8], UR6 ;  /* 0x0000a806093fb5b2 */ /* 0x0000220008000100 */
[----:B------:R0:W0:Y:S01]  /*09c0*/  @!UP4 SYNCS.EXCH.64 URZ, [UR9+0xb0], UR6 ;  /* 0x0000b006093fc5b2 */ /* 0x0000220008000100 */
[----:B------:R0:W0:Y:S01]  /*09d0*/  @!UP5 SYNCS.EXCH.64 URZ, [UR9+0xb8], UR6 ;  /* 0x0000b806093fd5b2 */ /* 0x0000220008000100 */
[----:B------:R-:W-:Y:S01]  /*09e0*/  NOP ;  /* 0x0000000000007918 */ /* 0x000fe20000000000 */
[----:B-1--4-:R-:W-:Y:S05]  /*09f0*/  @!P2 BRA `(.L_x_4) ;  /* 0x000000000008a947 */ /* 0x012fea0003800000 */
[----:B0-23--:R-:W-:Y:S01]  /*0a00*/  UCGABAR_ARV ;  /* 0x00000000000079c7 */ /* 0x00dfe20008000000 */
[----:B------:R-:W-:Y:S05]  /*0a10*/  BRA `(.L_x_5) ;  /* 0x0000000000047947 */ /* 0x000fea0003800000 */
.L_x_4:
[----:B0-23--:R-:W-:Y:S01]  /*0a20*/  NOP ;  /* 0x0000000000007918 */ /* 0x00dfe20000000000 */
.L_x_5:
[----:B------:R-:W-:Y:S01]  /*0a30*/  ULDC.64 UR4, c[0x0][0x598] ;  /* 0x0001660000047ab9 */ /* 0x000fe20000000a00 */
[----:B------:R-:W-:Y:S01]  /*0a40*/  ULDC.64 UR36, c[0x0][0x208] ;  /* 0x0000820000247ab9 */ /* 0x000fe20000000a00 */
[----:B------:R-:W-:-:S04]  /*0a50*/  ISETP.NE.U32.AND P0, PT, RZ, UR4, PT ;  /* 0x00000004ff007c0c */ /* 0x000fc8000bf05070 */
[----:B------:R-:W-:-:S13]  /*0a60*/  ISETP.NE.AND.EX P0, PT, RZ, UR5, PT, P0 ;  /* 0x00000005ff007c0c */ /* 0x000fda000bf05300 */
[----:B------:R-:W-:Y:S05]  /*0a70*/  @!P0 BRA `(.L_x_6) ;  /* 0x00000000001c8947 */ /* 0x000fea0003800000 */
[----:B------:R-:W0:Y:S02]  /*0a80*/  LDC.64 R8, c[0x0][0x598] ;  /* 0x00016600ff087b82 */ /* 0x000e240000000a00 */
[----:B0-----:R-:W2:Y:S02]  /*0a90*/  LDG.E.64 R8, desc[UR36][R8.64] ;  /* 0x0000002408087981 */ /* 0x001ea4000c1e1b00 */
[----:B--2---:R-:W-:-:S04]  /*0aa0*/  ISETP.NE.U32.AND P0, PT, R8, RZ, PT ;  /* 0x000000ff0800720c */ /* 0x004fc80003f05070 */
[----:B------:R-:W-:-:S13]  /*0ab0*/  ISETP.NE.AND.EX P0, PT, R9, RZ, PT, P0 ;  /* 0x000000ff0900720c */ /* 0x000fda0003f05300 */
[----:B------:R-:W-:Y:S05]  /*0ac0*/  @!P0 BRA `(.L_x_6) ;  /* 0x0000000000088947 */ /* 0x000fea0003800000 */
[----:B------:R0:W5:Y:S01]  /*0ad0*/  LD.E R42, desc[UR36][R8.64] ;  /* 0x00000024082a7980 */ /* 0x000162000c101900 */
[----:B------:R-:W-:Y:S05]  /*0ae0*/  BRA `(.L_x_7) ;  /* 0x0000000000247947 */ /* 0x000fea0003800000 */
.L_x_6:
[----:B------:R-:W-:Y:S02]  /*0af0*/  ULDC.64 UR4, c[0x0][0x588] ;  /* 0x0001620000047ab9 */ /* 0x000fe40000000a00 */
[----:B------:R-:W-:-:S04]  /*0b00*/  ISETP.NE.U32.AND P0, PT, RZ, UR4, PT ;  /* 0x00000004ff007c0c */ /* 0x000fc8000bf05070 */
[----:B------:R-:W-:-:S13]  /*0b10*/  ISETP.NE.AND.EX P0, PT, RZ, UR5, PT, P0 ;  /* 0x00000005ff007c0c */ /* 0x000fda000bf05300 */
[----:B------:R-:W-:Y:S05]  /*0b20*/  @!P0 BRA `(.L_x_8) ;  /* 0x00000000000c8947 */ /* 0x000fea0003800000 */
[----:B------:R-:W0:Y:S02]  /*0b30*/  LDC.64 R42, c[0x0][0x588] ;  /* 0x00016200ff2a7b82 */ /* 0x000e240000000a00 */
[----:B0-----:R1:W5:Y:S01]  /*0b40*/  LDG.E R42, desc[UR36][R42.64] ;  /* 0x000000242a2a7981 */ /* 0x001362000c1e1900 */
[----:B------:R-:W-:Y:S05]  /*0b50*/  BRA `(.L_x_7) ;  /* 0x0000000000087947 */ /* 0x000fea0003800000 */
.L_x_8:
[----:B------:R-:W-:Y:S02]  /*0b60*/  ULDC UR4, c[0x0][0x580] ;  /* 0x0001600000047ab9 */ /* 0x000fe40000000800 */
[----:B------:R-:W-:-:S07]  /*0b70*/  IMAD.U32 R42, RZ, RZ, UR4 ;  /* 0x00000004ff2a7e24 */ /* 0x000fce000f8e00ff */
.L_x_7:
[----:B------:R-:W-:Y:S02]  /*0b80*/  ULDC.64 UR4, c[0x0][0x5a0] ;  /* 0x0001680000047ab9 */ /* 0x000fe40000000a00 */
[----:B------:R-:W-:-:S04]  /*0b90*/  ISETP.NE.U32.AND P0, PT, RZ, UR4, PT ;  /* 0x00000004ff007c0c */ /* 0x000fc8000bf05070 */
[----:B------:R-:W-:-:S13]  /*0ba0*/  ISETP.NE.AND.EX P0, PT, RZ, UR5, PT, P0 ;  /* 0x00000005ff007c0c */ /* 0x000fda000bf05300 */
[----:B------:R-:W-:Y:S05]  /*0bb0*/  @!P0 BRA `(.L_x_9) ;  /* 0x00000000001c8947 */ /* 0x000fea0003800000 */
[----:B0-----:R-:W0:Y:S02]  /*0bc0*/  LDC.64 R8, c[0x0][0x5a0] ;  /* 0x00016800ff087b82 */ /* 0x001e240000000a00 */
[----:B0-----:R-:W2:Y:S02]  /*0bd0*/  LDG.E.64 R8, desc[UR36][R8.64] ;  /* 0x0000002408087981 */ /* 0x001ea4000c1e1b00 */
[----:B--2---:R-:W-:-:S04]  /*0be0*/  ISETP.NE.U32.AND P0, PT, R8, RZ, PT ;  /* 0x000000ff0800720c */ /* 0x004fc80003f05070 */
[----:B------:R-:W-:-:S13]  /*0bf0*/  ISETP.NE.AND.EX P0, PT, R9, RZ, PT, P0 ;  /* 0x000000ff0900720c */ /* 0x000fda0003f05300 */
[----:B------:R-:W-:Y:S05]  /*0c00*/  @!P0 BRA `(.L_x_9) ;  /* 0x0000000000088947 */ /* 0x000fea0003800000 */
[----:B-1----:R0:W5:Y:S01]  /*0c10*/  LD.E R43, desc[UR36][R8.64] ;  /* 0x00000024082b7980 */ /* 0x002162000c101900 */
[----:B------:R-:W-:Y:S05]  /*0c20*/  BRA `(.L_x_10) ;  /* 0x0000000000247947 */ /* 0x000fea0003800000 */
.L_x_9:
[----:B------:R-:W-:Y:S02]  /*0c30*/  ULDC.64 UR4, c[0x0][0x590] ;  /* 0x0001640000047ab9 */ /* 0x000fe40000000a00 */
[----:B------:R-:W-:-:S04]  /*0c40*/  ISETP.NE.U32.AND P0, PT, RZ, UR4, PT ;  /* 0x00000004ff007c0c */ /* 0x000fc8000bf05070 */
[----:B------:R-:W-:-:S13]  /*0c50*/  ISETP.NE.AND.EX P0, PT, RZ, UR5, PT, P0 ;  /* 0x00000005ff007c0c */ /* 0x000fda000bf05300 */
[----:B------:R-:W-:Y:S05]  /*0c60*/  @!P0 BRA `(.L_x_11) ;  /* 0x00000000000c8947 */ /* 0x000fea0003800000 */
[----:B0-----:R-:W1:Y:S02]  /*0c70*/  LDC.64 R8, c[0x0][0x590] ;  /* 0x00016400ff087b82 */ /* 0x001e640000000a00 */
[----:B-1----:R1:W5:Y:S01]  /*0c80*/  LDG.E R43, desc[UR36][R8.64] ;  /* 0x00000024082b7981 */ /* 0x002362000c1e1900 */
[----:B------:R-:W-:Y:S05]  /*0c90*/  BRA `(.L_x_10) ;  /* 0x0000000000087947 */ /* 0x000fea0003800000 */
.L_x_11:
[----:B------:R-:W-:Y:S02]  /*0ca0*/  ULDC UR4, c[0x0][0x584] ;  /* 0x0001610000047ab9 */ /* 0x000fe40000000800 */
[----:B-1----:R-:W-:-:S07]  /*0cb0*/  IMAD.U32 R43, RZ, RZ, UR4 ;  /* 0x00000004ff2b7e24 */ /* 0x002fce000f8e00ff */
.L_x_10:
[----:B------:R-:W2:Y:S01]  /*0cc0*/  LDC R2, c[0x0][0x65c] ;  /* 0x00019700ff027b82 */ /* 0x000ea20000000800 */
[----:B------:R-:W-:Y:S01]  /*0cd0*/  ULDC UR6, c[0x0][0x28c] ;  /* 0x0000a30000067ab9 */ /* 0x000fe20000000800 */
[----:B------:R-:W-:Y:S01]  /*0ce0*/  ISETP.NE.AND P0, PT, R10, 0x2, PT ;  /* 0x000000020a00780c */ /* 0x000fe20003f05270 */
[----:B------:R-:W-:Y:S01]  /*0cf0*/  UIADD3 UR6, UR6, 0x7f, URZ ;  /* 0x0000007f06067890 */ /* 0x000fe2000fffe03f */
[----:B01----:R-:W-:Y:S01]  /*0d00*/  IMAD.U32 R8, RZ, RZ, UR12 ;  /* 0x0000000cff087e24 */ /* 0x003fe2000f8e00ff */
[----:B------:R-:W-:Y:S01]  /*0d10*/  UMOV UR38, URZ ;  /* 0x0000003f00267c82 */ /* 0x000fe20008000000 */
[----:B------:R-:W-:Y:S01]  /*0d20*/  UMOV UR39, URZ ;  /* 0x0000003f00277c82 */ /* 0x000fe20008000000 */
[----:B------:R-:W-:Y:S01]  /*0d30*/  USHF.R.S32.HI UR7, URZ, 0x1f, UR6 ;  /* 0x0000001f3f077899 */ /* 0x000fe20008011406 */
[----:B------:R-:W-:-:S03]  /*0d40*/  ULDC.64 UR8, c[0x0][0x650] ;  /* 0x0001940000087ab9 */ /* 0x000fc60000000a00 */
[----:B------:R-:W-:-:S04]  /*0d50*/  ULEA.HI UR7, UR7, UR6, URZ, 0x7 ;  /* 0x0000000607077291 */ /* 0x000fc8000f8f383f */
[----:B------:R-:W-:Y:S01]  /*0d60*/  USHF.R.S32.HI UR40, URZ, 0x7, UR7 ;  /* 0x000000073f287899 */ /* 0x000fe20008011407 */
[----:B--2---:R-:W-:-:S13]  /*0d70*/  ISETP.NE.AND P1, PT, R2, 0x1, PT ;  /* 0x000000010200780c */ /* 0x004fda0003f25270 */
[----:B------:R-:W0:Y:S01]  /*0d80*/  @P1 LDC R19, c[0x0][0x10] ;  /* 0x00000400ff131b82 */ /* 0x000e220000000800 */
[----:B------:R-:W-:Y:S02]  /*0d90*/  @P1 IMAD.MOV.U32 R7, RZ, RZ, RZ ;  /* 0x000000ffff071224 */ /* 0x000fe400078e00ff */
[----:B------:R-:W-:-:S05]  /*0da0*/  @P1 IMAD.MOV.U32 R9, RZ, RZ, RZ ;  /* 0x000000ffff091224 */ /* 0x000fca00078e00ff */
[----:B------:R-:W1:Y:S01]  /*0db0*/  @!P1 LDC R11, c[0x0][0xc] ;  /* 0x00000300ff0b9b82 */ /* 0x000e620000000800 */
[----:B------:R-:W-:Y:S01]  /*0dc0*/  ULDC UR4, c[0x0][0xc] ;  /* 0x0000030000047ab9 */ /* 0x000fe20000000800 */
[----:B------:R-:W-:Y:S02]  /*0dd0*/  ULDC UR5, c[0x0][0x10] ;  /* 0x0000040000057ab9 */ /* 0x000fe40000000800 */
[----:B------:R-:W-:-:S04]  /*0de0*/  UIMAD.WIDE.U32 UR4, UR4, UR5, URZ ;  /* 0x00000005040472a5 */ /* 0x000fc8000f8e003f */
[----:B------:R-:W2:Y:S01]  /*0df0*/  LDC R12, c[0x0][0x14] ;  /* 0x00000500ff0c7b82 */ /* 0x000ea20000000800 */
[----:B0-----:R-:W-:-:S04]  /*0e00*/  @P1 IMAD.WIDE.U32 R18, R19, UR12, R6 ;  /* 0x0000000c13121c25 */ /* 0x001fc8000f8e0006 */
[----:B------:R-:W-:Y:S02]  /*0e10*/  @P1 IMAD.IADD R2, R19, 0x1, R9 ;  /* 0x0000000113021824 */ /* 0x000fe400078e0209 */
[----:B------:R-:W-:Y:S02]  /*0e20*/  IMAD.MOV.U32 R9, RZ, RZ, RZ ;  /* 0x000000ffff097224 */ /* 0x000fe400078e00ff */
[----:B-1----:R-:W-:-:S04]  /*0e30*/  @!P1 IMAD.WIDE.U32 R8, R6, R11, R8 ;  /* 0x0000000b06089225 */ /* 0x002fc800078e0008 */
[----:B------:R-:W-:Y:S02]  /*0e40*/  @!P1 IMAD.MOV.U32 R18, RZ, RZ, R8 ;  /* 0x000000ffff129224 */ /* 0x000fe400078e0008 */
[----:B--2---:R-:W-:-:S04]  /*0e50*/  IMAD.WIDE.U32 R26, R12, UR4, RZ ;  /* 0x000000040c1a7c25 */ /* 0x004fc8000f8e00ff */
[----:B------:R-:W-:Y:S01]  /*0e60*/  IMAD R23, R12, UR5, RZ ;  /* 0x000000050c177c24 */ /* 0x000fe2000f8e02ff */
[----:B------:R0:W-:Y:S01]  /*0e70*/  STL.64 [R1], R26 ;  /* 0x0000001a01007387 */ /* 0x0001e20000100a00 */
[----:B------:R-:W-:Y:S02]  /*0e80*/  @!P1 IMAD.MOV.U32 R2, RZ, RZ, R9 ;  /* 0x000000ffff029224 */ /* 0x000fe400078e0009 */
[----:B------:R-:W-:Y:S01]  /*0e90*/  IMAD.IADD R23, R27, 0x1, R23 ;  /* 0x000000011b177824 */ /* 0x000fe200078e0217 */
[----:B------:R-:W-:Y:S06]  /*0ea0*/  @P0 BRA `(.L_x_12) ;  /* 0x0000000000200947 */ /* 0x000fec0003800000 */
[----:B------:R-:W-:Y:S01]  /*0eb0*/  UISETP.GE.U32.AND UP0, UPT, UR40, 0x9, UPT ;  /* 0x000000092800788c */ /* 0x000fe2000bf06070 */
[----:B------:R-:W-:Y:S01]  /*0ec0*/  IADD3 R18, P0, R18, R26, RZ ;  /* 0x0000001a12127210 */ /* 0x000fe20007f1e0ff */
[----:B------:R-:W-:Y:S01]  /*0ed0*/  UIMAD.WIDE.U32 UR4, UR40, 0x38e38e39, URZ ;  /* 0x38e38e39280478a5 */ /* 0x000fe2000f8e003f */
[----:B------:R-:W-:-:S03]  /*0ee0*/  UMOV UR39, URZ ;  /* 0x0000003f00277c82 */ /* 0x000fc60008000000 */
[----:B------:R-:W-:Y:S01]  /*0ef0*/  USHF.R.U32.HI UR4, URZ, 0x1, UR5 ;  /* 0x000000013f047899 */ /* 0x000fe20008011605 */
[----:B------:R-:W-:-:S03]  /*0f00*/  IMAD.X R2, R23, 0x1, R2, P0 ;  /* 0x0000000117027824 */ /* 0x000fc600000e0602 */
[----:B------:R-:W-:Y:S02]  /*0f10*/  UIMAD UR38, UR4, -0x9, UR40 ;  /* 0xfffffff7042678a4 */ /* 0x000fe4000f8e0228 */
[----:B------:R-:W-:-:S12]  /*0f20*/  @UP0 ULOP3.LUT UR39, UR4, 0x1, URZ, 0xc0, !UPT ;  /* 0x0000000104270892 */ /* 0x000fd8000f8ec03f */
.L_x_12:
[----:B------:R-:W-:Y:S01]  /*0f30*/  ISETP.GE.U32.AND P0, PT, R18, UR8, PT ;  /* 0x0000000812007c0c */ /* 0x000fe2000bf06070 */
[----:B------:R-:W-:Y:S01]  /*0f40*/  IMAD.MOV.U32 R19, RZ, RZ, -0x1 ;  /* 0xffffffffff137424 */ /* 0x000fe200078e00ff */
[----:B------:R-:W-:Y:S01]  /*0f50*/  PRMT R8, RZ, 0x7610, R8 ;  /* 0x00007610ff087816 */ /* 0x000fe20000000008 */
[----:B------:R-:W-:Y:S01]  /*0f60*/  IMAD.MOV.U32 R22, RZ, RZ, -0x1 ;  /* 0xffffffffff167424 */ /* 0x000fe200078e00ff */
[----:B------:R-:W-:Y:S01]  /*0f70*/  ISETP.GE.U32.AND.EX P0, PT, R2, UR9, PT, P0 ;  /* 0x0000000902007c0c */ /* 0x000fe2000bf06100 */
[----:B------:R-:W-:-:S12]  /*0f80*/  IMAD.MOV.U32 R17, RZ, RZ, -0x1 ;  /* 0xffffffffff117424 */ /* 0x000fd800078e00ff */
[----:B------:R-:W-:Y:S05]  /*0f90*/  @P0 BRA `(.L_x_13) ;  /* 0x0000000400280947 */ /* 0x000fea0003800000 */
[----:B0-----:R-:W0:Y:S01]  /*0fa0*/  LDC.64 R26, c[0x0][0x628] ;  /* 0x00018a00ff1a7b82 */ /* 0x001e220000000a00 */
[----:B------:R-:W-:Y:S02]  /*0fb0*/  IMAD.MOV.U32 R8, RZ, RZ, R18 ;  /* 0x000000ffff087224 */ /* 0x000fe400078e0012 */
[----:B------:R-:W-:-:S05]  /*0fc0*/  IMAD.MOV.U32 R9, RZ, RZ, R2 ;  /* 0x000000ffff097224 */ /* 0x000fca00078e0002 */
[----:B------:R-:W1:Y:S08]  /*0fd0*/  LDC R22, c[0x0][0x630] ;  /* 0x00018c00ff167b82 */ /* 0x000e700000000800 */
[----:B------:R-:W2:Y:S01]  /*0fe0*/  LDC.64 R28, c[0x0][0x620] ;  /* 0x00018800ff1c7b82 */ /* 0x000ea20000000a00 */
[----:B0-----:R-:W-:-:S04]  /*0ff0*/  ISETP.NE.U32.AND P0, PT, R26, RZ, PT ;  /* 0x000000ff1a00720c */ /* 0x001fc80003f05070 */
[----:B------:R-:W-:-:S13]  /*1000*/  ISETP.NE.AND.EX P0, PT, R27, RZ, PT, P0 ;  /* 0x000000ff1b00720c */ /* 0x000fda0003f05300 */
[----:B-12---:R-:W-:Y:S05]  /*1010*/  @!P0 BRA `(.L_x_14) ;  /* 0x0000000000288947 */ /* 0x006fea0003800000 */
[----:B------:R-:W0:Y:S02]  /*1020*/  LDC R13, c[0x0][0x634] ;  /* 0x00018d00ff0d7b82 */ /* 0x000e240000000800 */
[----:B0-----:R-:W-:-:S05]  /*1030*/  IADD3 R13, P0, R18, R13, RZ ;  /* 0x0000000d120d7210 */ /* 0x001fca0007f1e0ff */
[----:B------:R-:W-:-:S04]  /*1040*/  IMAD.X R15, RZ, RZ, R2, P0 ;  /* 0x000000ffff0f7224 */ /* 0x000fc800000e0602 */
[----:B------:R-:W-:-:S04]  /*1050*/  IMAD.WIDE.U32 R8, R15, R26, RZ ;  /* 0x0000001a0f087225 */ /* 0x000fc800078e00ff */
[----:B------:R-:W-:-:S04]  /*1060*/  IMAD.WIDE.U32 R10, P0, R13, R27, R8 ;  /* 0x0000001b0d0a7225 */ /* 0x000fc80007800008 */
[----:B------:R-:W-:-:S04]  /*1070*/  IMAD.WIDE.U32 R8, R13, R26, RZ ;  /* 0x0000001a0d087225 */ /* 0x000fc800078e00ff */
[----:B------:R-:W-:Y:S01]  /*1080*/  IMAD.X R13, RZ, RZ, RZ, P0 ;  /* 0x000000ffff0d7224 */ /* 0x000fe200000e06ff */
[----:B------:R-:W-:Y:S01]  /*1090*/  IADD3 RZ, P0, R9, R10, RZ ;  /* 0x0000000a09ff7210 */ /* 0x000fe20007f1e0ff */
[----:B------:R-:W-:-:S04]  /*10a0*/  IMAD.MOV.U32 R12, RZ, RZ, R11 ;  /* 0x000000ffff0c7224 */ /* 0x000fc800078e000b */
[----:B------:R-:W-:-:S08]  /*10b0*/  IMAD.WIDE.U32.X R8, R15, R27, R12, P0 ;  /* 0x0000001b0f087225 */ /* 0x000fd000000e040c */
.L_x_14:
[----:B------:R-:W0:Y:S01]  /*10c0*/  LDC.64 R30, c[0x0][0x640] ;  /* 0x00019000ff1e7b82 */ /* 0x000e220000000a00 */
[-CC-:B------:R-:W-:Y:S01]  /*10d0*/  SHF.R.U64 R32, R8, R22.reuse, R9.reuse ;  /* 0x0000001608207219 */ /* 0x180fe20000001209 */
[----:B------:R-:W-:Y:S01]  /*10e0*/  IMAD.MOV.U32 R19, RZ, RZ, R2 ;  /* 0x000000ffff137224 */ /* 0x000fe200078e0002 */
[----:B------:R-:W-:Y:S02]  /*10f0*/  SHF.R.U32.HI R8, RZ, R22, R9 ;  /* 0x00000016ff087219 */ /* 0x000fe40000011609 */
[----:B------:R-:W-:-:S03]  /*1100*/  IADD3 R11, P0, RZ, -R32, RZ ;  /* 0x80000020ff0b7210 */ /* 0x000fc60007f1e0ff */
[----:B------:R-:W1:Y:S02]  /*1110*/  LDC R12, c[0x0][0x618] ;  /* 0x00018600ff0c7b82 */ /* 0x000e640000000800 */
[----:B------:R-:W-:-:S04]  /*1120*/  IMAD.X R9, RZ, RZ, ~R8, P0 ;  /* 0x000000ffff097224 */ /* 0x000fc800000e0e08 */
[-C--:B------:R-:W-:Y:S02]  /*1130*/  IMAD R10, R9, R28.reuse, RZ ;  /* 0x0000001c090a7224 */ /* 0x080fe400078e02ff */
[----:B------:R-:W2:Y:S01]  /*1140*/  LDC R13, c[0x0][0x608] ;  /* 0x00018200ff0d7b82 */ /* 0x000ea20000000800 */
[----:B------:R-:W-:-:S04]  /*1150*/  IMAD.WIDE.U32 R8, R11, R28, R18 ;  /* 0x0000001c0b087225 */ /* 0x000fc800078e0012 */
[----:B------:R-:W-:Y:S02]  /*1160*/  IMAD R11, R11, R29, R10 ;  /* 0x0000001d0b0b7224 */ /* 0x000fe400078e020a */
[----:B------:R-:W-:Y:S01]  /*1170*/  IMAD.MOV.U32 R29, RZ, RZ, 0x1 ;  /* 0x00000001ff1d7424 */ /* 0x000fe200078e00ff */
[----:B------:R-:W3:Y:S01]  /*1180*/  LDC R22, c[0x0][0x658] ;  /* 0x00019600ff167b82 */ /* 0x000ee20000000800 */
[----:B------:R-:W-:Y:S01]  /*1190*/  IMAD.IADD R9, R9, 0x1, R11 ;  /* 0x0000000109097824 */ /* 0x000fe200078e020b */
[----:B0-----:R-:W-:Y:S01]  /*11a0*/  ISETP.NE.U32.AND P0, PT, R30, RZ, PT ;  /* 0x000000ff1e00720c */ /* 0x001fe20003f05070 */
[----:B------:R-:W-:-:S03]  /*11b0*/  IMAD.MOV.U32 R11, RZ, RZ, -0x1 ;  /* 0xffffffffff0b7424 */ /* 0x000fc600078e00ff */
[----:B------:R-:W-:Y:S02]  /*11c0*/  ISETP.NE.AND.EX P0, PT, R31, RZ, PT, P0 ;  /* 0x000000ff1f00720c */ /* 0x000fe40003f05300 */
[----:B------:R-:W0:Y:S01]  /*11d0*/  LDC R27, c[0x0][0x600] ;  /* 0x00018000ff1b7b82 */ /* 0x000e220000000800 */
[-CC-:B-1----:R-:W-:Y:S02]  /*11e0*/  SHF.R.U64 R19, R8, R12.reuse, R9.reuse ;  /* 0x0000000c08137219 */ /* 0x182fe40000001209 */
[----:B------:R-:W-:-:S05]  /*11f0*/  SHF.R.U32.HI R8, RZ, R12, R9 ;  /* 0x0000000cff087219 */ /* 0x000fca0000011609 */
[----:B------:R-:W1:Y:S01]  /*1200*/  LDC R24, c[0x0][0x648] ;  /* 0x00019200ff187b82 */ /* 0x000e620000000800 */
[-CC-:B--2---:R-:W-:Y:S02]  /*1210*/  SHF.R.U64 R34, R19, R13.reuse, R8.reuse ;  /* 0x0000000d13227219 */ /* 0x184fe40000001208 */
[----:B------:R-:W-:-:S05]  /*1220*/  SHF.R.U32.HI R9, RZ, R13, R8 ;  /* 0x0000000dff097219 */ /* 0x000fca0000011608 */
[----:B------:R-:W2:Y:S01]  /*1230*/  LDC R26, c[0x0][0x638] ;  /* 0x00018e00ff1a7b82 */ /* 0x000ea20000000800 */
[-C--:B---3--:R-:W-:Y:S02]  /*1240*/  SHF.L.U32 R8, R11, R22.reuse, RZ ;  /* 0x000000160b087219 */ /* 0x088fe400000006ff */
[--C-:B------:R-:W-:Y:S02]  /*1250*/  SHF.R.U64 R36, R34, R22, R9.reuse ;  /* 0x0000001622247219 */ /* 0x100fe40000001209 */
[----:B------:R-:W-:Y:S02]  /*1260*/  LOP3.LUT R15, RZ, R8, RZ, 0x33, !PT ;  /* 0x00000008ff0f7212 */ /* 0x000fe400078e33ff */
[----:B------:R-:W-:Y:S01]  /*1270*/  SHF.R.U32.HI R9, RZ, R22, R9 ;  /* 0x00000016ff097219 */ /* 0x000fe20000011609 */
[----:B------:R-:W3:Y:S01]  /*1280*/  LDC R28, c[0x0][0x610] ;  /* 0x00018400ff1c7b82 */ /* 0x000ee20000000800 */
[----:B------:R-:W-:Y:S01]  /*1290*/  IMAD.MOV.U32 R8, RZ, RZ, R36 ;  /* 0x000000ffff087224 */ /* 0x000fe200078e0024 */
[----:B------:R-:W-:Y:S06]  /*12a0*/  @!P0 BRA `(.L_x_15) ;  /* 0x0000000000288947 */ /* 0x000fec0003800000 */
[----:B------:R-:W4:Y:S02]  /*12b0*/  LDC R13, c[0x0][0x64c] ;  /* 0x00019300ff0d7b82 */ /* 0x000f240000000800 */
[----:B----4-:R-:W-:-:S05]  /*12c0*/  IADD3 R13, P0, R36, R13, RZ ;  /* 0x0000000d240d7210 */ /* 0x010fca0007f1e0ff */
        /* <DEDUP_REMOVED lines=8> */
.L_x_15:
[----:B-1----:R-:W-:Y:S01]  /*1350*/  SHF.R.U64 R9, R8, R24, R9 ;  /* 0x0000001808097219 */ /* 0x002fe20000001209 */
[----:B0-----:R-:W-:Y:S01]  /*1360*/  VIADD R10, R27, 0xffffffff ;  /* 0xffffffff1b0a7836 */ /* 0x001fe20000000000 */
[----:B------:R-:W-:Y:S01]  /*1370*/  SHF.L.U32 R7, R29, R22, RZ ;  /* 0x000000161d077219 */ /* 0x000fe200000006ff */
[----:B------:R-:W-:Y:S01]  /*1380*/  @P1 IMAD R21, R25, R20, R6 ;  /* 0x0000001419151224 */ /* 0x000fe200078e0206 */
[----:B------:R-:W-:Y:S01]  /*1390*/  LOP3.LUT R8, R34, R15, RZ, 0xc0, !PT ;  /* 0x0000000f22087212 */ /* 0x000fe200078ec0ff */
[----:B------:R-:W-:Y:S01]  /*13a0*/  IMAD.MOV R11, RZ, RZ, -R9 ;  /* 0x000000ffff0b7224 */ /* 0x000fe200078e0a09 */
[----:B------:R-:W-:Y:S01]  /*13b0*/  LOP3.LUT R10, R19, R10, RZ, 0xc0, !PT ;  /* 0x0000000a130a7212 */ /* 0x000fe200078ec0ff */
[----:B------:R-:W-:Y:S02]  /*13c0*/  IMAD.MOV.U32 R17, RZ, RZ, R32 ;  /* 0x000000ffff117224 */ /* 0x000fe400078e0020 */
[----:B------:R-:W-:Y:S02]  /*13d0*/  IMAD R8, R7, R9, R8 ;  /* 0x0000000907087224 */ /* 0x000fe400078e0208 */
[----:B--2---:R-:W-:-:S02]  /*13e0*/  IMAD R6, R11, R26, R36 ;  /* 0x0000001a0b067224 */ /* 0x004fc400078e0224 */
[----:B---3--:R-:W-:Y:S02]  /*13f0*/  IMAD R19, R8, R28, R21 ;  /* 0x0000001c08137224 */ /* 0x008fe400078e0215 */
[----:B------:R-:W-:Y:S02]  /*1400*/  IMAD R6, R6, R27, R10 ;  /* 0x0000001b06067224 */ /* 0x000fe400078e020a */
[----:B------:R-:W-:-:S03]  /*1410*/  IMAD.MOV.U32 R8, RZ, RZ, 0x1 ;  /* 0x00000001ff087424 */ /* 0x000fc600078e00ff */
[----:B------:R-:W-:Y:S02]  /*1420*/  SEL R22, R6, R19, !P1 ;  /* 0x0000001306167207 */ /* 0x000fe40004800000 */
[----:B------:R-:W-:-:S07]  /*1430*/  SEL R19, R19, R6, !P1 ;  /* 0x0000000613137207 */ /* 0x000fce0004800000 */
.L_x_13:
[----:B------:R-:W-:Y:S05]  /*1440*/  @!P2 BRA `(.L_x_16) ;  /* 0x00000000000ca947 */ /* 0x000fea0003800000 */
[----:B------:R-:W-:Y:S01]  /*1450*/  UCGABAR_WAIT ;  /* 0x0000000000007dc7 */ /* 0x000fe20008000000 */
[----:B------:R-:W-:Y:S01]  /*1460*/  CCTL.IVALL ;  /* 0x00000000ff00798f */ /* 0x000fe20002000000 */
[----:B------:R-:W-:Y:S05]  /*1470*/  BRA `(.L_x_17) ;  /* 0x0000000000047947 */ /* 0x000fea0003800000 */
.L_x_16:
[----:B------:R-:W-:Y:S06]  /*1480*/  BAR.SYNC.DEFER_BLOCKING 0x0 ;  /* 0x0000000000007b1d */ /* 0x000fec0000010000 */
.L_x_17:
[----:B------:R-:W-:Y:S05]  /*1490*/  @!P4 BRA `(.L_x_18) ;  /* 0x0000002800f4c947 */ /* 0x000fea0003800000 */
[----:B------:R-:W-:-:S13]  /*14a0*/  ISETP.GT.U32.AND P0, PT, R33, 0x1, PT ;  /* 0x000000012100780c */ /* 0x000fda0003f04070 */
[----:B------:R-:W-:Y:S05]  /*14b0*/  @P0 EXIT ;  /* 0x000000000000094d */ /* 0x000fea0003800000 */
.L_x_19:
[----:B------:R-:W-:-:S08]  /*14c0*/  NOP ;  /* 0x0000000000007918 */ /* 0x000fd00000000000 */
[----:B------:R-:W1:Y:S02]  /*14d0*/  USETMAXREG.TRY_ALLOC.CTAPOOL UP0, 0xe8 ;  /* 0x000000e8000079c8 */ /* 0x000e640008000600 */
[----:B-1----:R-:W-:-:S13]  /*14e0*/  PLOP3.LUT P0, PT, PT, PT, UP0, 0x80, 0x0 ;  /* 0x000000000000781c */ /* 0x002fda0003f0f008 */
[----:B------:R-:W-:Y:S05]  /*14f0*/  @!P0 BRA `(.L_x_19) ;  /* 0xfffffffc00f08947 */ /* 0x000fea000383ffff */
[----:B------:R-:W-:-:S13]  /*1500*/  LOP3.LUT P0, RZ, R8, 0xff, RZ, 0xc0, !PT ;  /* 0x000000ff08ff7812 */ /* 0x000fda000780c0ff */
[----:B------:R-:W-:Y:S05]  /*1510*/  @!P0 EXIT ;  /* 0x000000000000894d */ /* 0x000fea0003800000 */
[----:B------:R-:W1:Y:S01]  /*1520*/  S2UR UR4, SR_CgaCtaId ;  /* 0x00000000000479c3 */ /* 0x000e620000008800 */
[----:B------:R-:W-:Y:S01]  /*1530*/  VIADD R14, R14, 0xffffffff ;  /* 0xffffffff0e0e7836 */ /* 0x000fe20000000000 */
[CC--:B------:R-:W-:Y:S01]  /*1540*/  LEA.HI R4, R0.reuse, R3.reuse, RZ, 0x2 ;  /* 0x0000000300047211 */ /* 0x0c0fe200078f10ff */
[----:B------:R-:W-:Y:S01]  /*1550*/  UMOV UR41, 0x400 ;  /* 0x0000040000297882 */ /* 0x000fe20000000000 */
[----:B------:R-:W-:Y:S01]  /*1560*/  LEA.HI R0, R0, R3, RZ, 0x5 ;  /* 0x0000000300007211 */ /* 0x000fe200078f28ff */
[----:B------:R-:W-:Y:S01]  /*1570*/  UISETP.LT.AND UP0, UPT, UR40, 0x1, UPT ;  /* 0x000000012800788c */ /* 0x000fe2000bf01270 */
[----:B------:R-:W-:Y:S01]  /*1580*/  R2UR UR42, R14 ;  /* 0x000000000e2a72ca */ /* 0x000fe200000e0000 */
[----:B------:R-:W-:Y:S01]  /*1590*/  ULDC UR6, c[0x0][0x284] ;  /* 0x0000a10000067ab9 */ /* 0x000fe20000000800 */
[--C-:B------:R-:W-:Y:S01]  /*15a0*/  SHF.R.S32.HI R44, RZ, 0x2, R4.reuse ;  /* 0x00000002ff2c7819 */ /* 0x100fe20000011404 */
[----:B------:R-:W-:Y:S01]  /*15b0*/  USEL UR43, UR40, 0x1, UP0 ;  /* 0x00000001282b7887 */ /* 0x000fe20008000000 */
[----:B------:R-:W-:Y:S01]  /*15c0*/  SHF.R.S32.HI R5, RZ, 0x1f, R4 ;  /* 0x0000001fff057819 */ /* 0x000fe20000011404 */
[----:B------:R-:W-:Y:S01]  /*15d0*/  USHF.L.U32 UR46, UR40, 0x1, URZ ;  /* 0x00000001282e7899 */ /* 0x000fe2000800063f */
[----:B------:R-:W-:Y:S01]  /*15e0*/  LOP3.LUT R46, R4, 0xfffffffc, RZ, 0xc0, !PT ;  /* 0xfffffffc042e7812 */ /* 0x000fe200078ec0ff */
[----:B------:R-:W-:Y:S01]  /*15f0*/  UIADD3 UR43, -UR43, UR40, URZ ;  /* 0x000000282b2b7290 */ /* 0x000fe2000fffe13f */
[----:B------:R-:W-:-:S02]  /*1600*/  LEA.HI R5, R5, R44, RZ, 0x3 ;  /* 0x0000002c05057211 */ /* 0x000fc400078f18ff */
[----:B------:R-:W-:Y:S01]  /*1610*/  ISETP.NE.AND P0, PT, R14, RZ, PT ;  /* 0x000000ff0e00720c */ /* 0x000fe20003f05270 */
[----:B------:R-:W-:Y:S01]  /*1620*/  IMAD.IADD R46, R3, 0x1, -R46 ;  /* 0x00000001032e7824 */ /* 0x000fe200078e0a2e */
[----:B------:R-:W-:Y:S01]  /*1630*/  LOP3.LUT R5, R5, 0xfffffff8, RZ, 0xc0, !PT ;  /* 0xfffffff805057812 */ /* 0x000fe200078ec0ff */
[----:B------:R-:W-:Y:S01]  /*1640*/  USHF.L.U32 UR42, UR42, 0x3, URZ ;  /* 0x000000032a2a7899 */ /* 0x000fe2000800063f */
[----:B------:R-:W-:Y:S02]  /*1650*/  LOP3.LUT R54, R16, 0x1, RZ, 0xfc, !PT ;  /* 0x0000000110367812 */ /* 0x000fe400078efcff */
[----:B------:R-:W-:Y:S01]  /*1660*/  SEL R55, RZ, 0x1, P0 ;  /* 0x00000001ff377807 */ /* 0x000fe20000000000 */
[----:B------:R-:W-:Y:S01]  /*1670*/  IMAD.IADD R44, R44, 0x1, -R5 ;  /* 0x000000012c2c7824 */ /* 0x000fe200078e0a05 */
[----:B-1----:R-:W-:Y:S01]  /*1680*/  ULEA UR41, UR4, UR41, 0x18 ;  /* 0x0000002904297291 */ /* 0x002fe2000f8ec03f */
[----:B------:R-:W-:Y:S01]  /*1690*/  SHF.R.S32.HI R5, RZ, 0x5, R0 ;  /* 0x00000005ff057819 */ /* 0x000fe20000011400 */
[----:B------:R-:W-:-:S02]  /*16a0*/  IMAD.U32 R48, RZ, RZ, UR42 ;  /* 0x0000002aff307e24 */ /* 0x000fc4000f8e00ff */
[----:B------:R-:W-:Y:S01]  /*16b0*/  UIADD3 UR47, UR41, 0xa0, URZ ;  /* 0x000000a0292f7890 */ /* 0x000fe2000fffe03f */
[--C-:B------:R-:W-:Y:S01]  /*16c0*/  SHF.R.S32.HI R45, RZ, 0x1f, R44.reuse ;  /* 0x0000001fff2d7819 */ /* 0x100fe2000001142c */
[----:B------:R-:W-:Y:S01]  /*16d0*/  UIADD3 UR4, UR41, 0x180, URZ ;  /* 0x0000018029047890 */ /* 0x000fe2000fffe03f */
[C-C-:B------:R-:W-:Y:S01]  /*16e0*/  IMAD R51, R5.reuse, -0x10, -R44.reuse ;  /* 0xfffffff005337824 */ /* 0x140fe200078e0a2c */
[----:B------:R-:W-:Y:S01]  /*16f0*/  UIADD3 UR5, UR41, 0x24180, URZ ;  /* 0x0002418029057890 */ /* 0x000fe2000fffe03f */
[C---:B------:R-:W-:Y:S01]  /*1700*/  LOP3.LUT R50, R48.reuse, 0x8, RZ, 0xc0, !PT ;  /* 0x0000000830327812 */ /* 0x040fe200078ec0ff */
[----:B------:R-:W-:Y:S01]  /*1710*/  USHF.R.U32.HI UR4, URZ, 0x4, UR4 ;  /* 0x000000043f047899 */ /* 0x000fe20008011604 */
[----:B------:R-:W-:Y:S01]  /*1720*/  IMAD.U32 R47, RZ, RZ, UR47 ;  /* 0x0000002fff2f7e24 */ /* 0x000fe2000f8e00ff */
[----:B------:R-:W-:Y:S01]  /*1730*/  USHF.R.U32.HI UR5, URZ, 0x4, UR5 ;  /* 0x000000043f057899 */ /* 0x000fe20008011605 */
[----:B------:R-:W-:Y:S01]  /*1740*/  IMAD.WIDE R44, R5, 0x10, R44 ;  /* 0x00000010052c7825 */ /* 0x000fe200078e022c */
[----:B------:R-:W-:Y:S01]  /*1750*/  ULOP3.LUT UR4, UR4, 0x3fff, URZ, 0xc0, !UPT ;  /* 0x00003fff04047892 */ /* 0x000fe2000f8ec03f */
[----:B------:R-:W-:Y:S01]  /*1760*/  LOP3.LUT R48, R48, 0x8, RZ, 0xc, !PT ;  /* 0x0000000830307812 */ /* 0x000fe200078e0cff */
[----:B------:R-:W-:Y:S01]  /*1770*/  ULOP3.LUT UR5, UR5, 0x3fff, URZ, 0xc0, !UPT ;  /* 0x00003fff05057892 */ /* 0x000fe2000f8ec03f */
[----:B------:R-:W-:Y:S01]  /*1780*/  VIADD R49, R47, UR42 ;  /* 0x0000002a2f317c36 */ /* 0x000fe20008000000 */
[----:B------:R-:W-:Y:S01]  /*1790*/  LOP3.LUT R50, R50, 0x18, RZ, 0x3c, !PT ;  /* 0x0000001832327812 */ /* 0x000fe200078e3cff */
[----:B------:R-:W-:Y:S01]  /*17a0*/  VIADD R51, R51, UR6 ;  /* 0x0000000633337c36 */ /* 0x000fe20008000000 */
[----:B------:R-:W-:-:S02]  /*17b0*/  ULOP3.LUT UR44, UR4, 0x10000, URZ, 0xfc, !UPT ;  /* 0x00010000042c7892 */ /* 0x000fc4000f8efc3f */
[----:B------:R-:W-:-:S12]  /*17c0*/  ULOP3.LUT UR45, UR5, 0x10000, URZ, 0xfc, !UPT ;  /* 0x00010000052d7892 */ /* 0x000fd8000f8efc3f */
.L_x_71:
[----:B------:R-:W-:Y:S01]  /*17d0*/  SHF.L.U32 R0, R55, 0x1f, RZ ;  /* 0x0000001f37007819 */ /* 0x000fe200000006ff */
[----:B------:R-:W-:Y:S02]  /*17e0*/  ULDC UR4, c[0x0][0x28c] ;  /* 0x0000a30000047ab9 */ /* 0x000fe40000000800 */
[----:B------:R-:W-:Y:S01]  /*17f0*/  ISETP.LT.AND P1, PT, RZ, UR4, PT ;  /* 0x00000004ff007c0c */ /* 0x000fe2000bf21270 */
[----:B-1----:R-:W1:Y:S02]  /*1800*/  SYNCS.PHASECHK.TRANS64.TRYWAIT P0, [R47+UR42], R0 ;  /* 0x000000002f0075a7 */ /* 0x002e64000800016a */
[----:B-1-34-:R-:W-:Y:S10]  /*1810*/  @!P0 BRA `(.L_x_20) ;  /* 0x0000003c000c8947 */ /* 0x01aff40003800000 */
.L_x_98:
[----:B------:R-:W-:Y:S05]  /*1820*/  @P1 BRA `(.L_x_21) ;  /* 0x0000000000401947 */ /* 0x000fea0003800000 */
[----:B-1----:R-:W-:Y:S01]  /*1830*/  MOV R0, 0x0 ;  /* 0x0000000000007802 */ /* 0x002fe20000000f00 */
[----:B------:R-:W-:Y:S01]  /*1840*/  ULDC.64 UR4, c[0x4][0x68] ;  /* 0x01001a0000047ab9 */ /* 0x000fe20000000a00 */
[----:B------:R-:W-:Y:S01]  /*1850*/  ULDC.64 UR6, c[0x4][0x8] ;  /* 0x0100020000067ab9 */ /* 0x000fe20000000a00 */
[----:B------:R-:W-:Y:S01]  /*1860*/  IMAD.U32 R4, RZ, RZ, UR4 ;  /* 0x00000004ff047e24 */ /* 0x000fe2000f8e00ff */
[----:B------:R1:W2:Y:S01]  /*1870*/  LDC.64 R14, c[0x4][R0] ;  /* 0x01000000000e7b82 */ /* 0x0002a20000000a00 */
[----:B------:R-:W-:Y:S01]  /*1880*/  IMAD.U32 R5, RZ, RZ, UR5 ;  /* 0x00000005ff057e24 */ /* 0x000fe2000f8e00ff */
[----:B------:R-:W-:Y:S01]  /*1890*/  ULDC.64 UR4, c[0x4][0x70] ;  /* 0x01001c0000047ab9 */ /* 0x000fe20000000a00 */
[----:B------:R-:W-:Y:S02]  /*18a0*/  IMAD.U32 R10, RZ, RZ, UR6 ;  /* 0x00000006ff0a7e24 */ /* 0x000fe4000f8e00ff */
[----:B------:R-:W-:Y:S02]  /*18b0*/  IMAD.U32 R6, RZ, RZ, UR4 ;  /* 0x00000004ff067e24 */ /* 0x000fe4000f8e00ff */
[----:B------:R-:W-:-:S02]  /*18c0*/  IMAD.U32 R7, RZ, RZ, UR5 ;  /* 0x00000005ff077e24 */ /* 0x000fc4000f8e00ff */
[----:B------:R-:W-:Y:S02]  /*18d0*/  IMAD.U32 R11, RZ, RZ, UR7 ;  /* 0x00000007ff0b7e24 */ /* 0x000fe4000f8e00ff */
[----:B------:R-:W-:Y:S02]  /*18e0*/  IMAD.MOV.U32 R8, RZ, RZ, 0x1e1 ;  /* 0x000001e1ff087424 */ /* 0x000fe400078e00ff */
[----:B------:R-:W-:Y:S02]  /*18f0*/  IMAD.MOV.U32 R12, RZ, RZ, 0x1 ;  /* 0x00000001ff0c7424 */ /* 0x000fe400078e00ff */
[----:B-1----:R-:W-:-:S07]  /*1900*/  IMAD.MOV.U32 R13, RZ, RZ, RZ ;  /* 0x000000ffff0d7224 */ /* 0x002fce00078e00ff */
[----:B------:R-:W-:-:S07]  /*1910*/  LEPC R20, `(.L_x_21) ;  /* 0x000000001014794e */ /* 0x000fce0000000000 */
[----:B0-2--5:R-:W-:Y:S05]  /*1920*/  CALL.ABS.NOINC R14 ;  /* 0x000000000e007343 */ /* 0x025fea0003c00000 */
.L_x_21:
[----:B------:R-:W-:-:S13]  /*1930*/  ISETP.NE.AND P0, PT, R54, 0x3, PT ;  /* 0x000000033600780c */ /* 0x000fda0003f05270 */
[----:B------:R-:W-:Y:S05]  /*1940*/  @!P0 BRA `(.L_x_22) ;  /* 0x0000000000048947 */ /* 0x000fea0003800000 */
[----:B------:R-:W-:Y:S01]  /*1950*/  BPT.TRAP 0x1 ;  /* 0x000000040000795c */ /* 0x000fe20000300000 */
.L_x_22:
[----:B------:R-:W-:Y:S02]  /*1960*/  IMAD.U32 R3, RZ, RZ, UR38 ;  /* 0x00000026ff037e24 */ /* 0x000fe4000f8e00ff */
[----:B-1----:R-:W-:-:S03]  /*1970*/  IMAD.U32 R0, RZ, RZ, UR39 ;  /* 0x00000027ff007e24 */ /* 0x002fc6000f8e00ff */
[----:B------:R-:W-:Y:S02]  /*1980*/  LEA R3, R3, UR41, 0x3 ;  /* 0x0000002903037c11 */ /* 0x000fe4000f8e18ff */
[----:B------:R-:W-:-:S04]  /*1990*/  SHF.L.U32 R0, R0, 0x1f, RZ ;  /* 0x0000001f00007819 */ /* 0x000fc800000006ff */
[----:B------:R1:W2:Y:S01]  /*19a0*/  SYNCS.PHASECHK.TRANS64.TRYWAIT P1, [R3+URZ], R0 ;  /* 0x00000000030075a7 */ /* 0x0002a2000802017f */
[----:B------:R-:W-:Y:S05]  /*19b0*/  @!P0 BRA `(.L_x_23) ;  /* 0x0000000000048947 */ /* 0x000fea0003800000 */
[----:B------:R-:W-:Y:S01]  /*19c0*/  BPT.TRAP 0x1 ;  /* 0x000000040000795c */ /* 0x000fe20000300000 */
.L_x_23:
[----:B--2---:R-:W-:Y:S05]  /*19d0*/  @P1 BRA `(.L_x_24) ;  /* 0x0000000000081947 */ /* 0x004fea0003800000 */
[----:B------:R-:W2:Y:S02]  /*19e0*/  SYNCS.PHASECHK.TRANS64.TRYWAIT P1, [R3+URZ], R0 ;  /* 0x00000000030075a7 */ /* 0x000ea4000802017f */
[----:B--2---:R-:W-:Y:S05]  /*19f0*/  @!P1 BRA `(.L_x_25) ;  /* 0x0000003800a89947 */ /* 0x004fea0003800000 */
.L_x_24:
[----:B------:R-:W-:Y:S05]  /*1a00*/  WARPSYNC.ALL ;  /* 0x0000000000007948 */ /* 0x000fea0003800000 */
[----:B------:R-:W-:Y:S01]  /*1a10*/  ULEA UR8, UR38, UR44, 0xa ;  /* 0x0000002c26087291 */ /* 0x000fe2000f8e503f */
[----:B0-----:R-:W-:Y:S01]  /*1a20*/  WARPGROUP.ARRIVE ;  /* 0x00000000000079c5 */ /* 0x001fe20000000000 */
[----:B------:R-:W-:Y:S01]  /*1a30*/  ULEA UR9, UR38, UR45, 0x9 ;  /* 0x0000002d26097291 */ /* 0x000fe2000f8e483f */
[----:B-12---:R-:W-:Y:S01]  /*1a40*/  IMAD.U32 R0, RZ, RZ, UR43 ;  /* 0x0000002bff007e24 */ /* 0x006fe2000f8e00ff */
[----:B------:R-:W-:Y:S01]  /*1a50*/  UMOV UR5, 0x40000040 ;  /* 0x4000004000057882 */ /* 0x000fe20000000000 */
[----:B------:R-:W-:-:S02]  /*1a60*/  UMOV UR7, 0x40000040 ;  /* 0x4000004000077882 */ /* 0x000fc40000000000 */
[----:B------:R-:W-:Y:S01]  /*1a70*/  UMOV UR4, UR8 ;  /* 0x0000000800047c82 */ /* 0x000fe20008000000 */
[----:B------:R-:W-:Y:S01]  /*1a80*/  ISETP.GE.AND P1, PT, R0, 0x1, PT ;  /* 0x000000010000780c */ /* 0x000fe20003f26270 */
[----:B------:R-:W-:Y:S02]  /*1a90*/  UMOV UR6, UR9 ;  /* 0x0000000900067c82 */ /* 0x000fe40008000000 */
[----:B------:R-:W-:Y:S01]  /*1aa0*/  HGMMA.64x32x16.F32 R24, gdesc[UR4], RZ, !UPT, gsb0 ;  /* 0x00600000041879f0 */ /* 0x000fe2000c0008ff */
[----:B------:R-:W-:Y:S02]  /*1ab0*/  UIADD3 UR4, UR8, 0x2, URZ ;  /* 0x0000000208047890 */ /* 0x000fe4000fffe03f */
[----:B------:R-:W-:Y:S01]  /*1ac0*/  UIADD3 UR6, UR9, 0x2, URZ ;  /* 0x0000000209067890 */ /* 0x000fe2000fffe03f */
[----:B------:R-:W-:Y:S01]  /*1ad0*/  UMOV UR5, 0x40000040 ;  /* 0x4000004000057882 */ /* 0x000fe20000000000 */
[----:B------:R-:W-:Y:S01]  /*1ae0*/  UMOV UR7, 0x40000040 ;  /* 0x4000004000077882 */ /* 0x000fe20000000000 */
[----:B------:R-:W-:-:S02]  /*1af0*/  WARPGROUP.DEPBAR.LE gsb0, 0x0 ;  /* 0x00008000000079c5 */ /* 0x000fc40000010000 */
[----:B------:R-:W-:-:S06]  /*1b00*/  WARPGROUP.ARRIVE ;  /* 0x00000000000079c5 */ /* 0x000fcc0000000000 */
[----:B------:R-:W-:Y:S01]  /*1b10*/  HGMMA.64x32x16.F32 R24, gdesc[UR4], R24, gsb0 ;  /* 0x00600000041879f0 */ /* 0x000fe20008000818 */
[----:B------:R-:W-:Y:S02]  /*1b20*/  UIADD3 UR4, UR8, 0x4, URZ ;  /* 0x0000000408047890 */ /* 0x000fe4000fffe03f */
[----:B------:R-:W-:Y:S01]  /*1b30*/  UIADD3 UR6, UR9, 0x4, URZ ;  /* 0x0000000409067890 */ /* 0x000fe2000fffe03f */
[----:B------:R-:W-:Y:S01]  /*1b40*/  UMOV UR5, 0x40000040 ;  /* 0x4000004000057882 */ /* 0x000fe20000000000 */
[----:B------:R-:W-:Y:S01]  /*1b50*/  UMOV UR7, 0x40000040 ;  /* 0x4000004000077882 */ /* 0x000fe20000000000 */
[----:B------:R-:W-:Y:S02]  /*1b60*/  WARPGROUP.DEPBAR.LE gsb0, 0x0 ;  /* 0x00008000000079c5 */ /* 0x000fe40000010000 */
        /* <DEDUP_REMOVED lines=36> */
[----:B------:R-:W-:Y:S03]  /*1db0*/  HGMMA.64x32x16.F32 R24, gdesc[UR4], R24, gsb0 ;  /* 0x00600000041879f0 */ /* 0x000fe60008000818 */
[----:B------:R-:W-:Y:S02]  /*1dc0*/  WARPGROUP.DEPBAR.LE gsb0, 0x0 ;  /* 0x00008000000079c5 */ /* 0x000fe40000010000 */
[----:B------:R-:W-:Y:S05]  /*1dd0*/  @!P1 BRA `(.L_x_26) ;  /* 0x0000000400849947 */ /* 0x000fea0003800000 */
[----:B------:R-:W-:Y:S01]  /*1de0*/  UIADD3 UR8, UR38, 0x1, URZ ;  /* 0x0000000126087890 */ /* 0x000fe2000fffe03f */
[----:B------:R-:W-:Y:S02]  /*1df0*/  IMAD.U32 R0, RZ, RZ, UR43 ;  /* 0x0000002bff007e24 */ /* 0x000fe4000f8e00ff */
[----:B------:R-:W-:Y:S01]  /*1e00*/  IMAD.U32 R3, RZ, RZ, UR38 ;  /* 0x00000026ff037e24 */ /* 0x000fe2000f8e00ff */
[----:B------:R-:W-:-:S04]  /*1e10*/  UISETP.NE.AND UP0, UPT, UR8, 0x9, UPT ;  /* 0x000000090800788c */ /* 0x000fc8000bf05270 */
[----:B------:R-:W-:Y:S02]  /*1e20*/  USEL UR4, URZ, 0x1, UP0 ;  /* 0x000000013f047887 */ /* 0x000fe40008000000 */
[----:B------:R-:W-:Y:S02]  /*1e30*/  USEL UR8, UR8, URZ, UP0 ;  /* 0x0000003f08087287 */ /* 0x000fe40008000000 */
[----:B------:R-:W-:-:S06]  /*1e40*/  ULOP3.LUT UR4, UR39, UR4, URZ, 0x3c, !UPT ;  /* 0x0000000427047292 */ /* 0x000fcc000f8e3c3f */
[----:B------:R-:W-:-:S07]  /*1e50*/  IMAD.U32 R6, RZ, RZ, UR4 ;  /* 0x00000004ff067e24 */ /* 0x000fce000f8e00ff */
.L_x_33:
[----:B------:R-:W-:Y:S05]  /*1e60*/  @!P0 BRA `(.L_x_27) ;  /* 0x0000000000048947 */ /* 0x000fea0003800000 */
[----:B------:R-:W-:Y:S01]  /*1e70*/  BPT.TRAP 0x1 ;  /* 0x000000040000795c */ /* 0x000fe20000300000 */
.L_x_27:
[----:B------:R-:W-:Y:S01]  /*1e80*/  ULEA UR4, UR8, UR41, 0x3 ;  /* 0x0000002908047291 */ /* 0x000fe2000f8e183f */
[----:B------:R-:W-:-:S08]  /*1e90*/  SHF.L.U32 R4, R6, 0x1f, RZ ;  /* 0x0000001f06047819 */ /* 0x000fd000000006ff */
[----:B------:R0:W1:Y:S01]  /*1ea0*/  SYNCS.PHASECHK.TRANS64.TRYWAIT P1, [UR4], R4 ;  /* 0x00000004ff0075a7 */ /* 0x0000620008020144 */
[----:B------:R-:W-:Y:S05]  /*1eb0*/  @!P0 BRA `(.L_x_28) ;  /* 0x0000000000048947 */ /* 0x000fea0003800000 */
[----:B------:R-:W-:Y:S01]  /*1ec0*/  BPT.TRAP 0x1 ;  /* 0x000000040000795c */ /* 0x000fe20000300000 */
.L_x_28:
[----:B-1----:R-:W-:Y:S05]  /*1ed0*/  @P1 BRA `(.L_x_29) ;  /* 0x0000000000081947 */ /* 0x002fea0003800000 */
[----:B------:R-:W1:Y:S02]  /*1ee0*/  SYNCS.PHASECHK.TRANS64.TRYWAIT P1, [UR4], R4 ;  /* 0x00000004ff0075a7 */ /* 0x000e640008020144 */
[----:B-1----:R-:W-:Y:S05]  /*1ef0*/  @!P1 BRA `(.L_x_30) ;  /* 0x00000034007c9947 */ /* 0x002fea0003800000 */
.L_x_29:
[----:B------:R-:W-:Y:S01]  /*1f00*/  ULEA UR9, UR8, UR44, 0xa ;  /* 0x0000002c08097291 */ /* 0x000fe2000f8e503f */
[----:B------:R-:W-:Y:S01]  /*1f10*/  WARPGROUP.ARRIVE ;  /* 0x00000000000079c5 */ /* 0x000fe20000000000 */
[----:B------:R-:W-:Y:S01]  /*1f20*/  ULEA UR10, UR8, UR45, 0x9 ;  /* 0x0000002d080a7291 */ /* 0x000fe2000f8e483f */
[----:B------:R-:W-:Y:S01]  /*1f30*/  UMOV UR5, 0x40000040 ;  /* 0x4000004000057882 */ /* 0x000fe20000000000 */
[----:B------:R-:W-:-:S03]  /*1f40*/  UMOV UR7, 0x40000040 ;  /* 0x4000004000077882 */ /* 0x000fc60000000000 */
[----:B------:R-:W-:Y:S02]  /*1f50*/  UMOV UR4, UR9 ;  /* 0x0000000900047c82 */ /* 0x000fe40008000000 */
[----:B------:R-:W-:Y:S02]  /*1f60*/  UMOV UR6, UR10 ;  /* 0x0000000a00067c82 */ /* 0x000fe40008000000 */
[----:B------:R-:W-:Y:S01]  /*1f70*/  HGMMA.64x32x16.F32 R24, gdesc[UR4], R24, gsb0 ;  /* 0x00600000041879f0 */ /* 0x000fe20008000818 */
        /* <DEDUP_REMOVED lines=51> */
[----:B------:R-:W-:Y:S01]  /*22b0*/  BPT.TRAP 0x1 ;  /* 0x000000040000795c */ /* 0x000fe20000300000 */
.L_x_31:
[----:B------:R-:W-:-:S13]  /*22c0*/  ISETP.NE.AND P1, PT, R41, RZ, PT ;  /* 0x000000ff2900720c */ /* 0x000fda0003f25270 */
[----:B01----:R-:W-:-:S05]  /*22d0*/  @P1 LEA R4, R3, UR41, 0x3 ;  /* 0x0000002903041c11 */ /* 0x003fca000f8e18ff */
[----:B------:R-:W-:-:S05]  /*22e0*/  @P1 VIADD R5, R4, 0x48 ;  /* 0x0000004804051836 */ /* 0x000fca0000000000 */
[----:B------:R-:W-:-:S04]  /*22f0*/  @P1 PRMT R5, R40, 0x654, R5 ;  /* 0x0000065428051816 */ /* 0x000fc80000000005 */
[----:B------:R0:W-:Y:S01]  /*2300*/  @P1 SYNCS.ARRIVE.TRANS64.RED.A1T0 RZ, [R5+URZ], RZ ;  /* 0x000000ff05ff19a7 */ /* 0x0001e2000810043f */
[----:B------:R-:W-:-:S13]  /*2310*/  ISETP.GT.U32.AND P1, PT, R16, 0x1, PT ;  /* 0x000000011000780c */ /* 0x000fda0003f24070 */
[----:B0-----:R-:W-:Y:S05]  /*2320*/  @P1 BRA `(.L_x_32) ;  /* 0x0000000000041947 */ /* 0x001fea0003800000 */
[----:B------:R-:W-:Y:S01]  /*2330*/  BPT.TRAP 0x1 ;  /* 0x000000040000795c */ /* 0x000fe20000300000 */
.L_x_32:
[----:B------:R-:W-:Y:S01]  /*2340*/  UIADD3 UR8, UR8, 0x1, URZ ;  /* 0x0000000108087890 */ /* 0x000fe2000fffe03f */
[C---:B------:R-:W-:Y:S01]  /*2350*/  ISETP.GT.AND P2, PT, R0.reuse, 0x1, PT ;  /* 0x000000010000780c */ /* 0x040fe20003f44270 */
[----:B------:R-:W-:Y:S02]  /*2360*/  VIADD R3, R3, 0x1 ;  /* 0x0000000103037836 */ /* 0x000fe40000000000 */
[----:B------:R-:W-:Y:S01]  /*2370*/  UISETP.NE.AND UP0, UPT, UR8, 0x9, UPT ;  /* 0x000000090800788c */ /* 0x000fe2000bf05270 */
[----:B------:R-:W-:Y:S02]  /*2380*/  VIADD R0, R0, 0xffffffff ;  /* 0xffffffff00007836 */ /* 0x000fe40000000000 */
[C---:B------:R-:W-:Y:S01]  /*2390*/  ISETP.NE.AND P1, PT, R3.reuse, 0x9, PT ;  /* 0x000000090300780c */ /* 0x040fe20003f25270 */
[----:B------:R-:W-:Y:S02]  /*23a0*/  USEL UR4, URZ, 0x1, UP0 ;  /* 0x000000013f047887 */ /* 0x000fe40008000000 */
[----:B------:R-:W-:Y:S01]  /*23b0*/  USEL UR8, UR8, URZ, UP0 ;  /* 0x0000003f08087287 */ /* 0x000fe20008000000 */
[----:B------:R-:W-:-:S03]  /*23c0*/  SEL R3, R3, RZ, P1 ;  /* 0x000000ff03037207 */ /* 0x000fc60000800000 */
[----:B------:R-:W-:Y:S01]  /*23d0*/  LOP3.LUT R6, R6, UR4, RZ, 0x3c, !PT ;  /* 0x0000000406067c12 */ /* 0x000fe2000f8e3cff */
[----:B------:R-:W-:Y:S07]  /*23e0*/  @P2 BRA `(.L_x_33) ;  /* 0xfffffff8009c2947 */ /* 0x000fee000383ffff */
.L_x_26:
[----:B------:R-:W0:Y:S01]  /*23f0*/  LDC R0, c[0x0][0x28c] ;  /* 0x0000a300ff007b82 */ /* 0x000e220000000800 */
[----:B------:R1:W-:Y:S01]  /*2400*/  SYNCS.ARRIVE.TRANS64.A1T0 RZ, [R48+UR47], RZ ;  /* 0x000000ff30ff79a7 */ /* 0x0003e2000810002f */
[----:B0-----:R-:W-:-:S13]  /*2410*/  ISETP.GE.AND P1, PT, R0, 0x1, PT ;  /* 0x000000010000780c */ /* 0x001fda0003f26270 */
[----:B-1----:R-:W-:Y:S05]  /*2420*/  @!P1 BRA `(.L_x_34) ;  /* 0x0000000000449947 */ /* 0x002fea0003800000 */
[----:B------:R-:W-:Y:S05]  /*2430*/  @!P0 BRA `(.L_x_35) ;  /* 0x0000000000048947 */ /* 0x000fea0003800000 */
[----:B------:R-:W-:Y:S01]  /*2440*/  BPT.TRAP 0x1 ;  /* 0x000000040000795c */ /* 0x000fe20000300000 */
.L_x_35:
[----:B------:R-:W-:-:S13]  /*2450*/  ISETP.NE.AND P0, PT, R41, RZ, PT ;  /* 0x000000ff2900720c */ /* 0x000fda0003f05270 */
[----:B------:R-:W-:-:S05]  /*2460*/  VOTEU.ANY UP0, P0 ;  /* 0x00000000003f7886 */ /* 0x000fca0000000100 */
[----:B------:R-:W-:-:S06]  /*2470*/  @UP0 UIADD3 UR4, UR43, UR38, URZ ;  /* 0x000000262b040290 */ /* 0x000fcc000fffe03f */
[----:B------:R-:W-:Y:S02]  /*2480*/  IMAD.U32 R4, RZ, RZ, UR4 ;  /* 0x00000004ff047e24 */ /* 0x000fe4000f8e00ff */
[----:B------:R-:W-:Y:S02]  /*2490*/  IMAD.U32 R3, RZ, RZ, UR4 ;  /* 0x00000004ff037e24 */ /* 0x000fe4000f8e00ff */
[----:B------:R-:W-:-:S05]  /*24a0*/  @P0 IMAD.WIDE.U32 R4, R4, 0x38e38e39, RZ ;  /* 0x38e38e3904040825 */ /* 0x000fca00078e00ff */
[----:B------:R-:W-:-:S05]  /*24b0*/  @P0 SHF.R.U32.HI R0, RZ, 0x1, R5 ;  /* 0x00000001ff000819 */ /* 0x000fca0000011605 */
[----:B------:R-:W-:-:S05]  /*24c0*/  @P0 IMAD R0, R0, -0x9, R3 ;  /* 0xfffffff700000824 */ /* 0x000fca00078e0203 */
[----:B------:R-:W-:-:S05]  /*24d0*/  @P0 LEA R0, R0, UR41, 0x3 ;  /* 0x0000002900000c11 */ /* 0x000fca000f8e18ff */
[----:B------:R-:W-:-:S05]  /*24e0*/  @P0 VIADD R3, R0, 0x48 ;  /* 0x0000004800030836 */ /* 0x000fca0000000000 */
[----:B------:R-:W-:-:S04]  /*24f0*/  @P0 PRMT R3, R40, 0x654, R3 ;  /* 0x0000065428030816 */ /* 0x000fc80000000003 */
[----:B------:R0:W-:Y:S01]  /*2500*/  @P0 SYNCS.ARRIVE.TRANS64.RED.A1T0 RZ, [R3+URZ], RZ ;  /* 0x000000ff03ff09a7 */ /* 0x0001e2000810043f */
[----:B------:R-:W-:-:S13]  /*2510*/  ISETP.GT.U32.AND P0, PT, R16, 0x1, PT ;  /* 0x000000011000780c */ /* 0x000fda0003f04070 */
[----:B0-----:R-:W-:Y:S05]  /*2520*/  @P0 BRA `(.L_x_34) ;  /* 0x0000000000040947 */ /* 0x001fea0003800000 */
[----:B------:R-:W-:Y:S01]  /*2530*/  BPT.TRAP 0x1 ;  /* 0x000000040000795c */ /* 0x000fe20000300000 */
.L_x_34:
[----:B------:R-:W-:Y:S01]  /*2540*/  SHF.L.U32 R0, R55, 0x1f, RZ ;  /* 0x0000001f37007819 */ /* 0x000fe200000006ff */
[----:B------:R-:W-:Y:S01]  /*2550*/  UIADD3 UR38, UR46, UR38, URZ ;  /* 0x000000262e267290 */ /* 0x000fe2000fffe03f */
[----:B------:R-:W0:Y:S01]  /*2560*/  LDC R7, c[0x0][0x288] ;  /* 0x0000a200ff077b82 */ /* 0x000e220000000800 */
[----:B------:R-:W-:Y:S01]  /*2570*/  UISETP.GE.U32.AND UP1, UPT, UR46, 0x9, UPT ;  /* 0x000000092e00788c */ /* 0x000fe2000bf26070 */
[----:B------:R-:W-:Y:S01]  /*2580*/  IMAD.SHL.U32 R8, R46, 0x2, RZ ;  /* 0x000000022e087824 */ /* 0x000fe200078e00ff */
[----:B------:R-:W-:Y:S02]  /*2590*/  UISETP.GT.U32.AND UP0, UPT, UR38, 0x8, UPT ;  /* 0x000000082600788c */ /* 0x000fe4000bf04070 */
[----:B------:R-:W-:Y:S02]  /*25a0*/  UIMAD.WIDE.U32 UR4, UR38, 0x38e38e39, URZ ;  /* 0x38e38e39260478a5 */ /* 0x000fe4000f8e003f */
[----:B------:R-:W-:Y:S01]  /*25b0*/  UISETP.LT.U32.AND UP0, UPT, UR46, 0x9, UP0 ;  /* 0x000000092e00788c */ /* 0x000fe20008701070 */
[----:B------:R-:W1:Y:S01]  /*25c0*/  SYNCS.PHASECHK.TRANS64.TRYWAIT P0, [R47+UR42+0x10], R0 ;  /* 0x000010002f0075a7 */ /* 0x000e62000800016a */
[----:B------:R-:W-:Y:S01]  /*25d0*/  USHF.R.U32.HI UR4, URZ, 0x1, UR5 ;  /* 0x000000013f047899 */ /* 0x000fe20008011605 */
[----:B------:R-:W-:Y:S01]  /*25e0*/  SHF.R.S32.HI R9, RZ, 0x1f, R8 ;  /* 0x0000001fff097819 */ /* 0x000fe20000011408 */
[----:B------:R-:W-:-:S02]  /*25f0*/  USEL UR6, URZ, 0x1, !UP0 ;  /* 0x000000013f067887 */ /* 0x000fc4000c000000 */
[----:B------:R-:W-:Y:S02]  /*2600*/  UIMAD UR38, UR4, -0x9, UR38 ;  /* 0xfffffff7042678a4 */ /* 0x000fe4000f8e0226 */
[----:B------:R-:W-:-:S04]  /*2610*/  ULOP3.LUT UR39, UR39, UR6, URZ, 0x3c, !UPT ;  /* 0x0000000627277292 */ /* 0x000fc8000f8e3c3f */
[----:B------:R-:W-:Y:S01]  /*2620*/  @UP1 ULOP3.LUT UR39, UR39, 0x1, UR4, 0x78, !UPT ;  /* 0x0000000127271892 */ /* 0x000fe2000f8e7804 */
[----:B01----:R-:W-:Y:S11]  /*2630*/  @!P0 BRA `(.L_x_36) ;  /* 0x0000002c00c48947 */ /* 0x003ff60003800000 */
.L_x_99:
[----:B0-----:R-:W-:Y:S01]  /*2640*/  IMAD.SHL.U32 R0, R19, 0x40, RZ ;  /* 0x0000004013007824 */ /* 0x001fe200078e00ff */
[----:B------:R-:W-:Y:S01]  /*2650*/  ULDC UR6, c[0x0][0x284] ;  /* 0x0000a10000067ab9 */ /* 0x000fe20000000800 */
[----:B------:R-:W-:Y:S01]  /*2660*/  IMAD.SHL.U32 R12, R22, 0x20, RZ ;  /* 0x00000020160c7824 */ /* 0x000fe200078e00ff */
[----:B------:R-:W-:Y:S01]  /*2670*/  SHF.R.S32.HI R11, RZ, 0x1f, R17 ;  /* 0x0000001fff0b7819 */ /* 0x000fe20000011411 */
[----:B------:R-:W-:Y:S01]  /*2680*/  ULDC.64 UR4, c[0x0][0x5d0] ;  /* 0x0001740000047ab9 */ /* 0x000fe20000000a00 */
[----:B------:R-:W-:Y:S01]  /*2690*/  ISETP.GE.AND P0, PT, R0, UR6, PT ;  /* 0x0000000600007c0c */ /* 0x000fe2000bf06270 */
[----:B------:R-:W-:Y:S01]  /*26a0*/  IMAD.WIDE.U32 R4, R17, UR4, R8 ;  /* 0x0000000411047c25 */ /* 0x000fe2000f8e0008 */
[----:B------:R-:W-:Y:S02]  /*26b0*/  SHF.R.S32.HI R13, RZ, 0x1f, R12 ;  /* 0x0000001fff0d7819 */ /* 0x000fe4000001140c */
[C---:B------:R-:W-:Y:S01]  /*26c0*/  ISETP.GE.OR P0, PT, R12.reuse, R7, P0 ;  /* 0x000000070c00720c */ /* 0x040fe20000706670 */
[----:B------:R-:W-:Y:S01]  /*26d0*/  IMAD R6, R11, UR4, RZ ;  /* 0x000000040b067c24 */ /* 0x000fe2000f8e02ff */
[----:B------:R-:W-:-:S03]  /*26e0*/  IADD3 R4, P1, R12, R4, RZ ;  /* 0x000000040c047210 */ /* 0x000fc60007f3e0ff */
[----:B------:R-:W-:-:S05]  /*26f0*/  IMAD R3, R17, UR5, R6 ;  /* 0x0000000511037c24 */ /* 0x000fca000f8e0206 */
[----:B------:R-:W-:-:S03]  /*2700*/  IADD3.X R5, R13, R5, R3, P1, !PT ;  /* 0x000000050d057210 */ /* 0x000fc60000ffe403 */
[----:B------:R-:W-:Y:S05]  /*2710*/  @P0 BRA `(.L_x_37) ;  /* 0x0000001000a80947 */ /* 0x000fea0003800000 */
[----:B------:R-:W0:Y:S01]  /*2720*/  LDC.64 R58, c[0x0][0x5c8] ;  /* 0x00017200ff3a7b82 */ /* 0x000e220000000a00 */
[----:B-----5:R-:W-:Y:S01]  /*2730*/  FSETP.NEU.AND P0, PT, R43, RZ, PT ;  /* 0x000000ff2b00720b */ /* 0x020fe20003f0d000 */
[----:B------:R-:W-:Y:S01]  /*2740*/  IMAD R3, R46, -0x2, R7 ;  /* 0xfffffffe2e037824 */ /* 0x000fe200078e0207 */
[----:B------:R-:W-:Y:S01]  /*2750*/  BSSY B0, `(.L_x_37) ;  /* 0x0000126000007945 */ /* 0x000fe20003800000 */
[----:B------:R-:W-:-:S04]  /*2760*/  IMAD.WIDE R20, R19, 0x40, R44 ;  /* 0x0000004013147825 */ /* 0x000fc800078e022c */
[----:B------:R-:W-:Y:S02]  /*2770*/  IMAD.IADD R3, R3, 0x1, -R12 ;  /* 0x0000000103037824 */ /* 0x000fe400078e0a0c */
[----:B------:R-:W-:-:S03]  /*2780*/  IMAD.IADD R0, R51, 0x1, -R0 ;  /* 0x0000000133007824 */ /* 0x000fc600078e0a00 */
[----:B------:R-:W-:-:S04]  /*2790*/  ISETP.GT.AND P1, PT, R3, RZ, PT ;  /* 0x000000ff0300720c */ /* 0x000fc80003f24270 */
[----:B------:R-:W-:Y:S01]  /*27a0*/  ISETP.GT.AND P3, PT, R0, RZ, P1 ;  /* 0x000000ff0000720c */ /* 0x000fe20000f64270 */
[-C--:B0-----:R-:W-:Y:S02]  /*27b0*/  IMAD R6, R21, R58.reuse, RZ ;  /* 0x0000003a15067224 */ /* 0x081fe400078e02ff */
[----:B------:R-:W-:-:S04]  /*27c0*/  IMAD.WIDE.U32 R52, R20, R58, R4 ;  /* 0x0000003a14347225 */ /* 0x000fc800078e0004 */
[----:B------:R-:W-:-:S04]  /*27d0*/  IMAD R5, R20, R59, R6 ;  /* 0x0000003b14057224 */ /* 0x000fc800078e0206 */
[----:B------:R-:W-:Y:S01]  /*27e0*/  IMAD.IADD R65, R53, 0x1, R5 ;  /* 0x0000000135417824 */ /* 0x000fe200078e0205 */
[----:B------:R-:W-:Y:S06]  /*27f0*/  @!P0 BRA `(.L_x_38) ;  /* 0x0000000c00348947 */ /* 0x000fec0003800000 */
[----:B------:R-:W0:Y:S01]  /*2800*/  LDC.64 R56, c[0x0][0x5b8] ;  /* 0x00016e00ff387b82 */ /* 0x000e220000000a00 */
[----:B------:R-:W-:-:S07]  /*2810*/  ULDC.64 UR4, c[0x0][0x5c0] ;  /* 0x0001700000047ab9 */ /* 0x000fce0000000a00 */
[----:B------:R-:W1:Y:S08]  /*2820*/  LDC.64 R60, c[0x0][0x5b0] ;  /* 0x00016c00ff3c7b82 */ /* 0x000e700000000a00 */
[----:B------:R-:W2:Y:S01]  /*2830*/  LDC.64 R62, c[0x0][0x5a8] ;  /* 0x00016a00ff3e7b82 */ /* 0x000ea20000000a00 */
[-C--:B0-----:R-:W-:Y:S02]  /*2840*/  IMAD R6, R11, R56.reuse, RZ ;  /* 0x000000380b067224 */ /* 0x081fe400078e02ff */
[----:B------:R-:W-:-:S04]  /*2850*/  IMAD.WIDE.U32 R4, R17, R56, R8 ;  /* 0x0000003811047225 */ /* 0x000fc800078e0008 */
[----:B------:R-:W-:Y:S01]  /*2860*/  IMAD R53, R17, R57, R6 ;  /* 0x0000003911357224 */ /* 0x000fe200078e0206 */
[----:B------:R-:W-:Y:S01]  /*2870*/  IADD3 R10, P0, R12, R4, RZ ;  /* 0x000000040c0a7210 */ /* 0x000fe20007f1e0ff */
[----:B-1----:R-:W-:-:S03]  /*2880*/  IMAD R4, R21, R60, RZ ;  /* 0x0000003c15047224 */ /* 0x002fc600078e02ff */
[----:B------:R-:W-:Y:S01]  /*2890*/  IADD3.X R11, R13, R5, R53, P0, !PT ;  /* 0x000000050d0b7210 */ /* 0x000fe200007fe435 */
[C---:B------:R-:W-:Y:S02]  /*28a0*/  IMAD R57, R20.reuse, R61, R4 ;  /* 0x0000003d14397224 */ /* 0x040fe400078e0204 */
[----:B------:R-:W-:-:S04]  /*28b0*/  IMAD.WIDE.U32 R4, R20, R60, R10 ;  /* 0x0000003c14047225 */ /* 0x000fc800078e000a */
[----:B------:R-:W-:Y:S01]  /*28c0*/  IMAD.IADD R5, R5, 0x1, R57 ;  /* 0x0000000105057824 */ /* 0x000fe200078e0239 */
[----:B--2---:R-:W-:-:S04]  /*28d0*/  LEA R6, P0, R4, R62, 0x1 ;  /* 0x0000003e04067211 */ /* 0x004fc800078008ff */
[----:B------:R-:W-:-:S05]  /*28e0*/  LEA.HI.X R7, R4, R63, R5, 0x1, P0 ;  /* 0x0000003f04077211 */ /* 0x000fca00000f0c05 */
[----:B------:R0:W2:Y:S01]  /*28f0*/  @P3 LDG.E.LTC128B.U16 R19, desc[UR36][R6.64] ;  /* 0x0000002406133981 */ /* 0x0000a2000c1e1520 */
[----:B------:R-:W-:Y:S01]  /*2900*/  IMAD.WIDE.U32 R4, R20, R60, R12 ;  /* 0x0000003c14047225 */ /* 0x000fe200078e000c */
[----:B------:R-:W-:Y:S02]  /*2910*/  BSSY B1, `(.L_x_39) ;  /* 0x0000014000017945 */ /* 0x000fe40003800000 */
[----:B------:R-:W-:-:S04]  /*2920*/  IADD3 R14, P0, R8, R4, RZ ;  /* 0x00000004080e7210 */ /* 0x000fc80007f1e0ff */
[----:B------:R-:W-:-:S03]  /*2930*/  IADD3.X R15, R9, R57, R5, P0, !PT ;  /* 0x00000039090f7210 */ /* 0x000fc600007fe405 */
[----:B------:R-:W-:-:S04]  /*2940*/  IMAD.WIDE.U32 R14, R17, R56, R14 ;  /* 0x00000038110e7225 */ /* 0x000fc800078e000e */
[----:B0-----:R-:W-:Y:S01]  /*2950*/  IMAD.IADD R7, R53, 0x1, R15 ;  /* 0x0000000135077824 */ /* 0x001fe200078e020f */
[----:B------:R-:W-:Y:S02]  /*2960*/  LEA R6, P4, R14, R62, 0x1 ;  /* 0x0000003e0e067211 */ /* 0x000fe400078808ff */
[----:B------:R-:W-:Y:S02]  /*2970*/  SHF.L.U64.HI R15, R60, 0x3, R61 ;  /* 0x000000033c0f7819 */ /* 0x000fe4000001023d */
[----:B------:R-:W-:Y:S01]  /*2980*/  LEA.HI.X R7, R14, R63, R7, 0x1, P4 ;  /* 0x0000003f0e077211 */ /* 0x000fe200020f0c07 */
[----:B------:R-:W-:Y:S02]  /*2990*/  IMAD.SHL.U32 R14, R60, 0x8, RZ ;  /* 0x000000083c0e7824 */ /* 0x000fe400078e00ff */
[----:B--2---:R-:W-:-:S05]  /*29a0*/  HADD2.F32 R4, -RZ, R19.H0_H0 ;  /* 0x20000013ff047230 */ /* 0x004fca0000004100 */
[----:B------:R-:W-:Y:S01]  /*29b0*/  FMUL R5, R4, R43 ;  /* 0x0000002b04057220 */ /* 0x000fe20000400000 */
[----:B------:R-:W-:-:S03]  /*29c0*/  LEA R4, P0, R52, UR4, 0x1 ;  /* 0x0000000434047c11 */ /* 0x000fc6000f8008ff */
[----:B------:R-:W-:Y:S01]  /*29d0*/  FFMA R24, R24, R42, R5 ;  /* 0x0000002a18187223 */ /* 0x000fe20000000005 */
[----:B------:R-:W-:Y:S02]  /*29e0*/  LEA.HI.X R5, R52, UR5, R65, 0x1, P0 ;  /* 0x0000000534057c11 */ /* 0x000fe400080f0c41 */
[----:B------:R-:W-:Y:S02]  /*29f0*/  ISETP.GT.AND P0, PT, R3, 0x1, PT ;  /* 0x000000010300780c */ /* 0x000fe40003f04270 */
[----:B------:R-:W-:Y:S02]  /*2a00*/  F2FP.F16.F32.PACK_AB R24, RZ, R24 ;  /* 0x00000018ff18723e */ /* 0x000fe400000000ff */
[----:B------:R-:W-:-:S03]  /*2a10*/  ISETP.GT.AND P2, PT, R0, RZ, P0 ;  /* 0x000000ff0000720c */ /* 0x000fc60000744270 */
[----:B------:R0:W-:Y:S10]  /*2a20*/  @P3 STG.E.U16 desc[UR36][R4.64], R24 ;  /* 0x0000001804003986 */ /* 0x0001f4000c101524 */
[----:B------:R-:W-:Y:S05]  /*2a30*/  @!P2 BRA `(.L_x_40) ;  /* 0x000000000004a947 */ /* 0x000fea0003800000 */
[----:B------:R1:W5:Y:S02]  /*2a40*/  LDG.E.LTC128B.U16 R19, desc[UR36][R6.64+0x2] ;  /* 0x0000022406137981 */ /* 0x000364000c1e1520 */
.L_x_40:
[----:B------:R-:W-:Y:S05]  /*2a50*/  BSYNC B1 ;  /* 0x0000000000017941 */ /* 0x000fea0003800000 */
.L_x_39:
[----:B-----5:R-:W-:Y:S01]  /*2a60*/  HADD2.F32 R22, -RZ, R19.H0_H0 ;  /* 0x20000013ff167230 */ /* 0x020fe20000004100 */
[----:B------:R-:W-:Y:S01]  /*2a70*/  ISETP.GT.AND P1, PT, R0, 0x8, P1 ;  /* 0x000000080000780c */ /* 0x000fe20000f24270 */
[----:B------:R-:W-:-:S04]  /*2a80*/  IMAD.WIDE.U32 R20, R20, R60, R14 ;  /* 0x0000003c14147225 */ /* 0x000fc800078e000e */
[----:B------:R-:W-:Y:S01]  /*2a90*/  FMUL R22, R22, R43 ;  /* 0x0000002b16167220 */ /* 0x000fe20000400000 */
[----:B------:R-:W-:Y:S01]  /*2aa0*/  IMAD.IADD R57, R57, 0x1, R21 ;  /* 0x0000000139397824 */ /* 0x000fe200078e0215 */
[----:B------:R-:W-:Y:S02]  /*2ab0*/  IADD3 R10, P3, R10, R20, RZ ;  /* 0x000000140a0a7210 */ /* 0x000fe40007f7e0ff */
[----:B------:R-:W-:-:S03]  /*2ac0*/  FFMA R22, R25, R42, R22 ;  /* 0x0000002a19167223 */ /* 0x000fc60000000016 */
[----:B------:R-:W-:Y:S01]  /*2ad0*/  IMAD.X R11, R57, 0x1, R11, P3 ;  /* 0x00000001390b7824 */ /* 0x000fe200018e060b */
[C---:B------:R-:W-:Y:S02]  /*2ae0*/  LEA R14, P3, R10.reuse, R62, 0x1 ;  /* 0x0000003e0a0e7211 */ /* 0x040fe400078608ff */
[----:B------:R-:W-:Y:S02]  /*2af0*/  F2FP.F16.F32.PACK_AB R22, RZ, R22 ;  /* 0x00000016ff16723e */ /* 0x000fe400000000ff */
[----:B------:R-:W-:-:S03]  /*2b00*/  LEA.HI.X R15, R10, R63, R11, 0x1, P3 ;  /* 0x0000003f0a0f7211 */ /* 0x000fc600018f0c0b */
[----:B------:R2:W-:Y:S04]  /*2b10*/  @P2 STG.E.U16 desc[UR36][R4.64+0x2], R22 ;  /* 0x0000021604002986 */ /* 0x0005e8000c101524 */
[----:B------:R-:W3:Y:S01]  /*2b20*/  @P1 LDG.E.LTC128B.U16 R19, desc[UR36][R14.64] ;  /* 0x000000240e131981 */ /* 0x000ee2000c1e1520 */
[----:B------:R-:W-:Y:S01]  /*2b30*/  IADD3 R12, P2, P3, R8, R20, R12 ;  /* 0x00000014080c7210 */ /* 0x000fe20007b5e00c */
[----:B------:R-:W-:Y:S01]  /*2b40*/  BSSY B1, `(.L_x_41) ;  /* 0x0000011000017945 */ /* 0x000fe20003800000 */
[C---:B------:R-:W-:Y:S02]  /*2b50*/  SHF.L.U64.HI R11, R58.reuse, 0x4, R59 ;  /* 0x000000043a0b7819 */ /* 0x040fe4000001023b */
[----:B------:R-:W-:Y:S02]  /*2b60*/  IADD3.X R13, R9, R57, R13, P2, P3 ;  /* 0x00000039090d7210 */ /* 0x000fe400017e640d */
[----:B------:R-:W-:-:S02]  /*2b70*/  LEA R10, P2, R58, R4, 0x4 ;  /* 0x000000043a0a7211 */ /* 0x000fc400078420ff */
[----:B------:R-:W-:Y:S01]  /*2b80*/  ISETP.GT.AND P0, PT, R0, 0x8, P0 ;  /* 0x000000080000780c */ /* 0x000fe20000704270 */
[----:B------:R-:W-:-:S04]  /*2b90*/  IMAD.WIDE.U32 R12, R17, R56, R12 ;  /* 0x00000038110c7225 */ /* 0x000fc800078e000c */
[----:B------:R-:W-:Y:S02]  /*2ba0*/  IMAD.X R11, R11, 0x1, R5, P2 ;  /* 0x000000010b0b7824 */ /* 0x000fe400010e0605 */
[----:B------:R-:W-:Y:S02]  /*2bb0*/  IMAD.IADD R13, R53, 0x1, R13 ;  /* 0x00000001350d7824 */ /* 0x000fe400078e020d */
[----:B---3--:R-:W-:-:S05]  /*2bc0*/  HADD2.F32 R8, -RZ, R19.H0_H0 ;  /* 0x20000013ff087230 */ /* 0x008fca0000004100 */
[----:B------:R-:W-:Y:S01]  /*2bd0*/  FMUL R9, R8, R43 ;  /* 0x0000002b08097220 */ /* 0x000fe20000400000 */
[----:B------:R-:W-:-:S03]  /*2be0*/  LEA R8, P3, R12, R62, 0x1 ;  /* 0x0000003e0c087211 */ /* 0x000fc600078608ff */
[----:B------:R-:W-:-:S05]  /*2bf0*/  FFMA R9, R26, R42, R9 ;  /* 0x0000002a1a097223 */ /* 0x000fca0000000009 */
[----:B------:R-:W-:Y:S02]  /*2c00*/  F2FP.F16.F32.PACK_AB R14, RZ, R9 ;  /* 0x00000009ff0e723e */ /* 0x000fe400000000ff */
[----:B------:R-:W-:-:S03]  /*2c10*/  LEA.HI.X R9, R12, R63, R13, 0x1, P3 ;  /* 0x0000003f0c097211 */ /* 0x000fc600018f0c0d */
[----:B------:R2:W-:Y:S01]  /*2c20*/  @P1 STG.E.U16 desc[UR36][R10.64], R14 ;  /* 0x0000000e0a001986 */ /* 0x0005e2000c101524 */
[----:B------:R-:W-:Y:S05]  /*2c30*/  @!P0 BRA `(.L_x_42) ;  /* 0x0000000000048947 */ /* 0x000fea0003800000 */
[----:B------:R3:W5:Y:S02]  /*2c40*/  LDG.E.LTC128B.U16 R19, desc[UR36][R8.64+0x2] ;  /* 0x0000022408137981 */ /* 0x000764000c1e1520 */
.L_x_42:
[----:B------:R-:W-:Y:S05]  /*2c50*/  BSYNC B1 ;  /* 0x0000000000017941 */ /* 0x000fea0003800000 */
.L_x_41:
[----:B-----5:R-:W-:Y:S01]  /*2c60*/  HADD2.F32 R12, -RZ, R19.H0_H0 ;  /* 0x20000013ff0c7230 */ /* 0x020fe20000004100 */
[----:B------:R-:W-:Y:S01]  /*2c70*/  ISETP.GT.AND P1, PT, R3, 0x8, PT ;  /* 0x000000080300780c */ /* 0x000fe20003f24270 */
[----:B------:R-:W-:Y:S03]  /*2c80*/  BSSY B1, `(.L_x_43) ;  /* 0x0000008000017945 */ /* 0x000fe60003800000 */
[----:B------:R-:W-:Y:S01]  /*2c90*/  FMUL R12, R12, R43 ;  /* 0x0000002b0c0c7220 */ /* 0x000fe20000400000 */
[----:B------:R-:W-:-:S03]  /*2ca0*/  ISETP.GT.AND P2, PT, R0, RZ, P1 ;  /* 0x000000ff0000720c */ /* 0x000fc60000f44270 */
[----:B------:R-:W-:-:S05]  /*2cb0*/  FFMA R12, R27, R42, R12 ;  /* 0x0000002a1b0c7223 */ /* 0x000fca000000000c */
[----:B------:R-:W-:-:S05]  /*2cc0*/  F2FP.F16.F32.PACK_AB R12, RZ, R12 ;  /* 0x0000000cff0c723e */ /* 0x000fca00000000ff */
[----:B------:R4:W-:Y:S01]  /*2cd0*/  @P0 STG.E.U16 desc[UR36][R10.64+0x2], R12 ;  /* 0x0000020c0a000986 */ /* 0x0009e2000c101524 */
[----:B------:R-:W-:Y:S05]  /*2ce0*/  @!P2 BRA `(.L_x_44) ;  /* 0x000000000004a947 */ /* 0x000fea0003800000 */
[----:B------:R0:W5:Y:S02]  /*2cf0*/  LDG.E.LTC128B.U16 R19, desc[UR36][R6.64+0x10] ;  /* 0x0000102406137981 */ /* 0x000164000c1e1520 */
.L_x_44:
[----:B------:R-:W-:Y:S05]  /*2d00*/  BSYNC B1 ;  /* 0x0000000000017941 */ /* 0x000fea0003800000 */
.L_x_43:
[----:B----45:R-:W-:Y:S01]  /*2d10*/  HADD2.F32 R12, -RZ, R19.H0_H0 ;  /* 0x20000013ff0c7230 */ /* 0x030fe20000004100 */
        /* <DEDUP_REMOVED lines=9> */
.L_x_46:
[----:B------:R-:W-:Y:S05]  /*2db0*/  BSYNC B1 ;  /* 0x0000000000017941 */ /* 0x000fea0003800000 */
.L_x_45:
[----:B-----5:R-:W-:Y:S01]  /*2dc0*/  HADD2.F32 R12, -RZ, R19.H0_H0 ;  /* 0x20000013ff0c7230 */ /* 0x020fe20000004100 */
[----:B------:R-:W-:Y:S01]  /*2dd0*/  ISETP.GT.AND P1, PT, R0, 0x8, P1 ;  /* 0x000000080000780c */ /* 0x000fe20000f24270 */
[----:B------:R-:W-:Y:S03]  /*2de0*/  BSSY B1, `(.L_x_47) ;  /* 0x0000007000017945 */ /* 0x000fe60003800000 */
[----:B------:R-:W-:-:S04]  /*2df0*/  FMUL R12, R12, R43 ;  /* 0x0000002b0c0c7220 */ /* 0x000fc80000400000 */
[----:B------:R-:W-:-:S05]  /*2e00*/  FFMA R12, R29, R42, R12 ;  /* 0x0000002a1d0c7223 */ /* 0x000fca000000000c */
[----:B------:R-:W-:-:S05]  /*2e10*/  F2FP.F16.F32.PACK_AB R12, RZ, R12 ;  /* 0x0000000cff0c723e */ /* 0x000fca00000000ff */
[----:B------:R0:W-:Y:S01]  /*2e20*/  @P3 STG.E.U16 desc[UR36][R4.64+0x12], R12 ;  /* 0x0000120c04003986 */ /* 0x0001e2000c101524 */
[----:B------:R-:W-:Y:S05]  /*2e30*/  @!P1 BRA `(.L_x_48) ;  /* 0x0000000000049947 */ /* 0x000fea0003800000 */
[----:B------:R0:W5:Y:S02]  /*2e40*/  LDG.E.LTC128B.U16 R19, desc[UR36][R8.64+0x10] ;  /* 0x0000102408137981 */ /* 0x000164000c1e1520 */
.L_x_48:
[----:B------:R-:W-:Y:S05]  /*2e50*/  BSYNC B1 ;  /* 0x0000000000017941 */ /* 0x000fea0003800000 */
.L_x_47:
[----:B0----5:R-:W-:Y:S01]  /*2e60*/  HADD2.F32 R12, -RZ, R19.H0_H0 ;  /* 0x20000013ff0c7230 */ /* 0x021fe20000004100 */
[----:B------:R-:W-:Y:S01]  /*2e70*/  ISETP.GT.AND P0, PT, R0, 0x8, P0 ;  /* 0x000000080000780c */ /* 0x000fe20000704270 */
[----:B------:R-:W-:Y:S03]  /*2e80*/  BSSY B1, `(.L_x_49) ;  /* 0x0000007000017945 */ /* 0x000fe60003800000 */
[----:B----4-:R-:W-:-:S04]  /*2e90*/  FMUL R13, R12, R43 ;  /* 0x0000002b0c0d7220 */ /* 0x010fc80000400000 */
[----:B------:R-:W-:-:S05]  /*2ea0*/  FFMA R13, R30, R42, R13 ;  /* 0x0000002a1e0d7223 */ /* 0x000fca000000000d */
[----:B------:R-:W-:-:S05]  /*2eb0*/  F2FP.F16.F32.PACK_AB R13, RZ, R13 ;  /* 0x0000000dff0d723e */ /* 0x000fca00000000ff */
[----:B------:R0:W-:Y:S01]  /*2ec0*/  @P1 STG.E.U16 desc[UR36][R10.64+0x10], R13 ;  /* 0x0000100d0a001986 */ /* 0x0001e2000c101524 */
[----:B------:R-:W-:Y:S05]  /*2ed0*/  @!P0 BRA `(.L_x_50) ;  /* 0x0000000000048947 */ /* 0x000fea0003800000 */
[----:B------:R4:W5:Y:S02]  /*2ee0*/  LDG.E.LTC128B.U16 R19, desc[UR36][R8.64+0x12] ;  /* 0x0000122408137981 */ /* 0x000964000c1e1520 */
.L_x_50:
[----:B------:R-:W-:Y:S05]  /*2ef0*/  BSYNC B1 ;  /* 0x0000000000017941 */ /* 0x000fea0003800000 */
.L_x_49:
        /* <DEDUP_REMOVED lines=10> */
.L_x_52:
[----:B------:R-:W-:Y:S05]  /*2fa0*/  BSYNC B1 ;  /* 0x0000000000017941 */ /* 0x000fea0003800000 */
.L_x_51:
[----:B0----5:R-:W-:Y:S01]  /*2fb0*/  HADD2.F32 R12, -RZ, R19.H0_H0 ;  /* 0x20000013ff0c7230 */ /* 0x021fe20000004100 */
        /* <DEDUP_REMOVED lines=9> */
.L_x_54:
[----:B------:R-:W-:Y:S05]  /*3050*/  BSYNC B1 ;  /* 0x0000000000017941 */ /* 0x000fea0003800000 */
.L_x_53:
        /* <DEDUP_REMOVED lines=9> */
.L_x_56:
[----:B------:R-:W-:Y:S05]  /*30f0*/  BSYNC B1 ;  /* 0x0000000000017941 */ /* 0x000fea0003800000 */
.L_x_55:
[----:B0----5:R-:W-:Y:S01]  /*3100*/  HADD2.F32 R12, -RZ, R19.H0_H0 ;  /* 0x20000013ff0c7230 */ /* 0x021fe20000004100 */
        /* <DEDUP_REMOVED lines=8> */
.L_x_58:
[----:B------:R-:W-:Y:S05]  /*3190*/  BSYNC B1 ;  /* 0x0000000000017941 */ /* 0x000fea0003800000 */
.L_x_57:
        /* <DEDUP_REMOVED lines=10> */
.L_x_60:
[----:B------:R-:W-:Y:S05]  /*3240*/  BSYNC B1 ;  /* 0x0000000000017941 */ /* 0x000fea0003800000 */
.L_x_59:
        /* <DEDUP_REMOVED lines=10> */
.L_x_62:
[----:B------:R-:W-:Y:S05]  /*32f0*/  BSYNC B1 ;  /* 0x0000000000017941 */ /* 0x000fea0003800000 */
.L_x_61:
[----:B01---5:R-:W-:Y:S01]  /*3300*/  HADD2.F32 R6, -RZ, R19.H0_H0 ;  /* 0x20000013ff067230 */ /* 0x023fe20000004100 */
        /* <DEDUP_REMOVED lines=8> */
.L_x_64:
[----:B------:R-:W-:Y:S05]  /*3390*/  BSYNC B1 ;  /* 0x0000000000017941 */ /* 0x000fea0003800000 */
.L_x_63:
[----:B0-2--5:R-:W-:Y:S01]  /*33a0*/  HADD2.F32 R4, -RZ, R19.H0_H0 ;  /* 0x20000013ff047230 */ /* 0x025fe20000004100 */
[----:B------:R-:W-:Y:S01]  /*33b0*/  ISETP.GT.AND P0, PT, R0, 0x8, P0 ;  /* 0x000000080000780c */ /* 0x000fe20000704270 */
[----:B------:R-:W-:Y:S01]  /*33c0*/  @P1 IMAD.MOV.U32 R5, RZ, RZ, R11 ;  /* 0x000000ffff051224 */ /* 0x000fe200078e000b */
[----:B------:R-:W-:Y:S02]  /*33d0*/  BSSY B1, `(.L_x_65) ;  /* 0x0000008000017945 */ /* 0x000fe40003800000 */
[----:B------:R-:W-:Y:S01]  /*33e0*/  FMUL R3, R4, R43 ;  /* 0x0000002b04037220 */ /* 0x000fe20000400000 */
[----:B------:R-:W-:-:S03]  /*33f0*/  @P1 IMAD.MOV.U32 R4, RZ, RZ, R10 ;  /* 0x000000ffff041224 */ /* 0x000fc600078e000a */
[----:B------:R-:W-:-:S05]  /*3400*/  FFMA R3, R38, R42, R3 ;  /* 0x0000002a26037223 */ /* 0x000fca0000000003 */
[----:B------:R-:W-:-:S05]  /*3410*/  F2FP.F16.F32.PACK_AB R3, RZ, R3 ;  /* 0x00000003ff03723e */ /* 0x000fca00000000ff */
[----:B------:R0:W-:Y:S01]  /*3420*/  @P1 STG.E.U16 desc[UR36][R4.64+0x30], R3 ;  /* 0x0000300304001986 */ /* 0x0001e2000c101524 */
[----:B------:R-:W-:Y:S05]  /*3430*/  @!P0 BRA `(.L_x_66) ;  /* 0x0000000000048947 */ /* 0x000fea0003800000 */
[----:B------:R2:W5:Y:S02]  /*3440*/  LDG.E.LTC128B.U16 R19, desc[UR36][R8.64+0x32] ;  /* 0x0000322408137981 */ /* 0x000564000c1e1520 */
.L_x_66:
[----:B------:R-:W-:Y:S05]  /*3450*/  BSYNC B1 ;  /* 0x0000000000017941 */ /* 0x000fea0003800000 */
.L_x_65:
[----:B------:R-:W-:Y:S05]  /*3460*/  @!P0 BRA `(.L_x_67) ;  /* 0x0000000400508947 */ /* 0x000fea0003800000 */
[----:B-----5:R-:W-:-:S05]  /*3470*/  HADD2.F32 R0, -RZ, R19.H0_H0 ;  /* 0x20000013ff007230 */ /* 0x020fca0000004100 */
[----:B------:R-:W-:-:S04]  /*3480*/  FMUL R0, R0, R43 ;  /* 0x0000002b00007220 */ /* 0x000fc80000400000 */
[----:B------:R-:W-:-:S05]  /*3490*/  FFMA R0, R39, R42, R0 ;  /* 0x0000002a27007223 */ /* 0x000fca0000000000 */
[----:B------:R-:W-:-:S05]  /*34a0*/  F2FP.F16.F32.PACK_AB R0, RZ, R0 ;  /* 0x00000000ff00723e */ /* 0x000fca00000000ff */
[----:B------:R0:W-:Y:S01]  /*34b0*/  STG.E.U16 desc[UR36][R10.64+0x32], R0 ;  /* 0x000032000a007986 */ /* 0x0001e2000c101524 */
[----:B------:R-:W-:Y:S05]  /*34c0*/  BRA `(.L_x_67) ;  /* 0x0000000400387947 */ /* 0x000fea0003800000 */
.L_x_38:
[----:B------:R-:W-:Y:S01]  /*34d0*/  ISETP.GT.AND P2, PT, R3, 0x1, PT ;  /* 0x000000010300780c */ /* 0x000fe20003f44270 */
[----:B------:R-:W-:Y:S01]  /*34e0*/  ULDC.64 UR4, c[0x0][0x5c0] ;  /* 0x0001700000047ab9 */ /* 0x000fe20000000a00 */
[-C--:B------:R-:W-:Y:S01]  /*34f0*/  FMUL R24, R24, R42.reuse ;  /* 0x0000002a18187220 */ /* 0x080fe20000400000 */
[----:B------:R-:W-:Y:S01]  /*3500*/  LEA R4, P4, R52, UR4, 0x1 ;  /* 0x0000000434047c11 */ /* 0x000fe2000f8808ff */
[-C--:B------:R-:W-:Y:S01]  /*3510*/  FMUL R25, R25, R42.reuse ;  /* 0x0000002a19197220 */ /* 0x080fe20000400000 */
[----:B------:R-:W-:Y:S01]  /*3520*/  ISETP.GT.AND P0, PT, R0, RZ, P2 ;  /* 0x000000ff0000720c */ /* 0x000fe20001704270 */
[----:B------:R-:W-:Y:S01]  /*3530*/  FMUL R26, R26, R42 ;  /* 0x0000002a1a1a7220 */ /* 0x000fe20000400000 */
[----:B------:R-:W-:Y:S01]  /*3540*/  F2FP.F16.F32.PACK_AB R24, RZ, R24 ;  /* 0x00000018ff18723e */ /* 0x000fe200000000ff */
[-C--:B------:R-:W-:Y:S01]  /*3550*/  FMUL R27, R27, R42.reuse ;  /* 0x0000002a1b1b7220 */ /* 0x080fe20000400000 */
[----:B------:R-:W-:Y:S01]  /*3560*/  LEA.HI.X R5, R52, UR5, R65, 0x1, P4 ;  /* 0x0000000534057c11 */ /* 0x000fe2000a0f0c41 */
[-C--:B------:R-:W-:Y:S01]  /*3570*/  FMUL R28, R28, R42.reuse ;  /* 0x0000002a1c1c7220 */ /* 0x080fe20000400000 */
[----:B------:R-:W-:Y:S01]  /*3580*/  ISETP.GT.AND P4, PT, R3, 0x8, PT ;  /* 0x000000080300780c */ /* 0x000fe20003f84270 */
[-C--:B------:R-:W-:Y:S01]  /*3590*/  FMUL R29, R29, R42.reuse ;  /* 0x0000002a1d1d7220 */ /* 0x080fe20000400000 */
[C---:B------:R-:W-:Y:S01]  /*35a0*/  ISETP.GT.AND P1, PT, R0.reuse, 0x8, P1 ;  /* 0x000000080000780c */ /* 0x040fe20000f24270 */
[----:B------:R-:W-:Y:S01]  /*35b0*/  @P3 STG.E.U16 desc[UR36][R4.64], R24 ;  /* 0x0000001804003986 */ /* 0x000fe2000c101524 */
[----:B------:R-:W-:Y:S01]  /*35c0*/  ISETP.GT.AND P2, PT, R0, 0x8, P2 ;  /* 0x000000080000780c */ /* 0x000fe20001744270 */
[-C--:B------:R-:W-:Y:S01]  /*35d0*/  FMUL R30, R30, R42.reuse ;  /* 0x0000002a1e1e7220 */ /* 0x080fe20000400000 */
[----:B------:R-:W-:Y:S01]  /*35e0*/  F2FP.F16.F32.PACK_AB R25, RZ, R25 ;  /* 0x00000019ff19723e */ /* 0x000fe200000000ff */
[-C--:B------:R-:W-:Y:S01]  /*35f0*/  FMUL R31, R31, R42.reuse ;  /* 0x0000002a1f1f7220 */ /* 0x080fe20000400000 */
[----:B------:R-:W-:Y:S01]  /*3600*/  ISETP.GT.AND P5, PT, R0, RZ, P4 ;  /* 0x000000ff0000720c */ /* 0x000fe200027a4270 */
[----:B------:R-:W-:Y:S01]  /*3610*/  FMUL R32, R32, R42 ;  /* 0x0000002a20207220 */ /* 0x000fe20000400000 */
[C---:B------:R-:W-:Y:S01]  /*3620*/  SHF.L.U64.HI R59, R58.reuse, 0x4, R59 ;  /* 0x000000043a3b7819 */ /* 0x040fe2000001023b */
[----:B------:R-:W-:Y:S01]  /*3630*/  @P0 STG.E.U16 desc[UR36][R4.64+0x2], R25 ;  /* 0x0000021904000986 */ /* 0x000fe2000c101524 */
[----:B------:R-:W-:Y:S01]  /*3640*/  LEA R6, P3, R58, R4, 0x4 ;  /* 0x000000043a067211 */ /* 0x000fe200078620ff */
[----:B------:R-:W-:Y:S01]  /*3650*/  FMUL R33, R33, R42 ;  /* 0x0000002a21217220 */ /* 0x000fe20000400000 */
[----:B------:R-:W-:Y:S01]  /*3660*/  F2FP.F16.F32.PACK_AB R26, RZ, R26 ;  /* 0x0000001aff1a723e */ /* 0x000fe200000000ff */
[-C--:B------:R-:W-:Y:S01]  /*3670*/  FMUL R34, R34, R42.reuse ;  /* 0x0000002a22227220 */ /* 0x080fe20000400000 */
[----:B------:R-:W-:Y:S01]  /*3680*/  ISETP.GT.AND P0, PT, R3, 0x9, PT ;  /* 0x000000090300780c */ /* 0x000fe20003f04270 */
[----:B------:R-:W-:Y:S01]  /*3690*/  IMAD.X R7, R59, 0x1, R5, P3 ;  /* 0x000000013b077824 */ /* 0x000fe200018e0605 */
[----:B------:R-:W-:Y:S01]  /*36a0*/  F2FP.F16.F32.PACK_AB R27, RZ, R27 ;  /* 0x0000001bff1b723e */ /* 0x000fe200000000ff */
[----:B------:R-:W-:Y:S01]  /*36b0*/  FMUL R35, R35, R42 ;  /* 0x0000002a23237220 */ /* 0x000fe20000400000 */
[----:B------:R-:W-:Y:S01]  /*36c0*/  F2FP.F16.F32.PACK_AB R28, RZ, R28 ;  /* 0x0000001cff1c723e */ /* 0x000fe200000000ff */
[-C--:B------:R-:W-:Y:S01]  /*36d0*/  FMUL R36, R36, R42.reuse ;  /* 0x0000002a24247220 */ /* 0x080fe20000400000 */
[C---:B------:R-:W-:Y:S01]  /*36e0*/  ISETP.GT.AND P3, PT, R0.reuse, RZ, P0 ;  /* 0x000000ff0000720c */ /* 0x040fe20000764270 */
[----:B------:R-:W-:Y:S01]  /*36f0*/  @P1 STG.E.U16 desc[UR36][R6.64], R26 ;  /* 0x0000001a06001986 */ /* 0x000fe2000c101524 */
[----:B------:R-:W-:Y:S01]  /*3700*/  ISETP.GT.AND P4, PT, R0, 0x8, P4 ;  /* 0x000000080000780c */ /* 0x000fe20002784270 */
[----:B------:R-:W-:Y:S01]  /*3710*/  FMUL R37, R37, R42 ;  /* 0x0000002a25257220 */ /* 0x000fe20000400000 */
[----:B------:R-:W-:Y:S01]  /*3720*/  F2FP.F16.F32.PACK_AB R29, RZ, R29 ;  /* 0x0000001dff1d723e */ /* 0x000fe200000000ff */
[----:B------:R-:W-:Y:S01]  /*3730*/  @P2 STG.E.U16 desc[UR36][R6.64+0x2], R27 ;  /* 0x0000021b06002986 */ /* 0x000fe2000c101524 */
[----:B------:R-:W-:Y:S01]  /*3740*/  F2FP.F16.F32.PACK_AB R30, RZ, R30 ;  /* 0x0000001eff1e723e */ /* 0x000fe200000000ff */
[-C--:B------:R-:W-:Y:S01]  /*3750*/  FMUL R38, R38, R42.reuse ;  /* 0x0000002a26267220 */ /* 0x080fe20000400000 */
[----:B------:R-:W-:Y:S01]  /*3760*/  F2FP.F16.F32.PACK_AB R31, RZ, R31 ;  /* 0x0000001fff1f723e */ /* 0x000fe200000000ff */
[----:B------:R-:W-:Y:S01]  /*3770*/  @P5 STG.E.U16 desc[UR36][R4.64+0x10], R28 ;  /* 0x0000101c04005986 */ /* 0x000fe2000c101524 */
[----:B------:R-:W-:Y:S01]  /*3780*/  ISETP.GT.AND P5, PT, R0, 0x8, P0 ;  /* 0x000000080000780c */ /* 0x000fe200007a4270 */
[----:B------:R-:W-:Y:S01]  /*3790*/  FMUL R39, R39, R42 ;  /* 0x0000002a27277220 */ /* 0x000fe20000400000 */
[C---:B------:R-:W-:Y:S01]  /*37a0*/  ISETP.GT.AND P2, PT, R3.reuse, 0x11, PT ;  /* 0x000000110300780c */ /* 0x040fe20003f44270 */
[----:B------:R-:W-:Y:S01]  /*37b0*/  @P3 STG.E.U16 desc[UR36][R4.64+0x12], R29 ;  /* 0x0000121d04003986 */ /* 0x000fe2000c101524 */
[----:B------:R-:W-:-:S02]  /*37c0*/  ISETP.GT.AND P3, PT, R3, 0x10, PT ;  /* 0x000000100300780c */ /* 0x000fc40003f64270 */
[----:B------:R-:W-:Y:S01]  /*37d0*/  F2FP.F16.F32.PACK_AB R32, RZ, R32 ;  /* 0x00000020ff20723e */ /* 0x000fe200000000ff */
[----:B------:R-:W-:Y:S01]  /*37e0*/  @P4 STG.E.U16 desc[UR36][R6.64+0x10], R30 ;  /* 0x0000101e06004986 */ /* 0x000fe2000c101524 */
[C---:B------:R-:W-:Y:S02]  /*37f0*/  ISETP.GT.AND P4, PT, R0.reuse, RZ, P2 ;  /* 0x000000ff0000720c */ /* 0x040fe40001784270 */
[----:B------:R-:W-:Y:S02]  /*3800*/  F2FP.F16.F32.PACK_AB R33, RZ, R33 ;  /* 0x00000021ff21723e */ /* 0x000fe400000000ff */
[C---:B------:R-:W-:Y:S01]  /*3810*/  ISETP.GT.AND P1, PT, R3.reuse, 0x18, PT ;  /* 0x000000180300780c */ /* 0x040fe20003f24270 */
[----:B------:R-:W-:Y:S01]  /*3820*/  @P5 STG.E.U16 desc[UR36][R6.64+0x12], R31 ;  /* 0x0000121f06005986 */ /* 0x000fe2000c101524 */
[----:B------:R-:W-:Y:S02]  /*3830*/  ISETP.GT.AND P5, PT, R0, RZ, P3 ;  /* 0x000000ff0000720c */ /* 0x000fe40001fa4270 */
[----:B------:R-:W-:-:S02]  /*3840*/  ISETP.GT.AND P0, PT, R3, 0x19, PT ;  /* 0x000000190300780c */ /* 0x000fc40003f04270 */
[C---:B------:R-:W-:Y:S02]  /*3850*/  ISETP.GT.AND P3, PT, R0.reuse, 0x8, P3 ;  /* 0x000000080000780c */ /* 0x040fe40001f64270 */
[C---:B------:R-:W-:Y:S02]  /*3860*/  ISETP.GT.AND P2, PT, R0.reuse, 0x8, P2 ;  /* 0x000000080000780c */ /* 0x040fe40001744270 */
[----:B------:R-:W-:Y:S02]  /*3870*/  F2FP.F16.F32.PACK_AB R34, RZ, R34 ;  /* 0x00000022ff22723e */ /* 0x000fe400000000ff */
[----:B------:R-:W-:Y:S02]  /*3880*/  F2FP.F16.F32.PACK_AB R35, RZ, R35 ;  /* 0x00000023ff23723e */ /* 0x000fe400000000ff */
[----:B------:R-:W-:Y:S01]  /*3890*/  F2FP.F16.F32.PACK_AB R36, RZ, R36 ;  /* 0x00000024ff24723e */ /* 0x000fe200000000ff */
[----:B------:R-:W-:Y:S01]  /*38a0*/  @P5 STG.E.U16 desc[UR36][R4.64+0x20], R32 ;  /* 0x0000202004005986 */ /* 0x000fe2000c101524 */
[----:B------:R-:W-:-:S02]  /*38b0*/  ISETP.GT.AND P5, PT, R0, RZ, P0 ;  /* 0x000000ff0000720c */ /* 0x000fc400007a4270 */
[C---:B------:R-:W-:Y:S01]  /*38c0*/  ISETP.GT.AND P0, PT, R0.reuse, 0x8, P0 ;  /* 0x000000080000780c */ /* 0x040fe20000704270 */
[----:B------:R-:W-:Y:S01]  /*38d0*/  @P4 STG.E.U16 desc[UR36][R4.64+0x22], R33 ;  /* 0x0000222104004986 */ /* 0x000fe2000c101524 */
[C---:B------:R-:W-:Y:S02]  /*38e0*/  ISETP.GT.AND P4, PT, R0.reuse, RZ, P1 ;  /* 0x000000ff0000720c */ /* 0x040fe40000f84270 */
[----:B------:R-:W-:Y:S01]  /*38f0*/  ISETP.GT.AND P1, PT, R0, 0x8, P1 ;  /* 0x000000080000780c */ /* 0x000fe20000f24270 */
[----:B------:R-:W-:Y:S01]  /*3900*/  @P3 STG.E.U16 desc[UR36][R6.64+0x20], R34 ;  /* 0x0000202206003986 */ /* 0x000fe2000c101524 */
[----:B------:R-:W-:Y:S02]  /*3910*/  F2FP.F16.F32.PACK_AB R37, RZ, R37 ;  /* 0x00000025ff25723e */ /* 0x000fe400000000ff */
[----:B------:R-:W-:Y:S01]  /*3920*/  F2FP.F16.F32.PACK_AB R38, RZ, R38 ;  /* 0x00000026ff26723e */ /* 0x000fe200000000ff */
[----:B------:R-:W-:Y:S01]  /*3930*/  @P2 STG.E.U16 desc[UR36][R6.64+0x22], R35 ;  /* 0x0000222306002986 */ /* 0x000fe2000c101524 */
[----:B------:R-:W-:-:S05]  /*3940*/  F2FP.F16.F32.PACK_AB R39, RZ, R39 ;  /* 0x00000027ff27723e */ /* 0x000fca00000000ff */
[----:B------:R-:W-:Y:S04]  /*3950*/  @P4 STG.E.U16 desc[UR36][R4.64+0x30], R36 ;  /* 0x0000302404004986 */ /* 0x000fe8000c101524 */
[----:B------:R0:W-:Y:S02]  /*3960*/  @P5 STG.E.U16 desc[UR36][R4.64+0x32], R37 ;  /* 0x0000322504005986 */ /* 0x0001e4000c101524 */
[----:B0-----:R-:W-:Y:S02]  /*3970*/  @P1 IMAD.MOV.U32 R4, RZ, RZ, R6 ;  /* 0x000000ffff041224 */ /* 0x001fe400078e0006 */
[----:B------:R-:W-:-:S05]  /*3980*/  @P1 IMAD.MOV.U32 R5, RZ, RZ, R7 ;  /* 0x000000ffff051224 */ /* 0x000fca00078e0007 */
[----:B------:R0:W-:Y:S04]  /*3990*/  @P1 STG.E.U16 desc[UR36][R4.64+0x30], R38 ;  /* 0x0000302604001986 */ /* 0x0001e8000c101524 */
[----:B------:R0:W-:Y:S02]  /*39a0*/  @P0 STG.E.U16 desc[UR36][R6.64+0x32], R39 ;  /* 0x0000322706000986 */ /* 0x0001e4000c101524 */
.L_x_67:
[----:B------:R-:W-:Y:S05]  /*39b0*/  BSYNC B0 ;  /* 0x0000000000007941 */ /* 0x000fea0003800000 */
.L_x_37:
[----:B0-----:R-:W2:Y:S01]  /*39c0*/  LDL.64 R4, [R1] ;  /* 0x0000000001047983 */ /* 0x001ea20000100a00 */
[----:B------:R-:W-:Y:S01]  /*39d0*/  ULDC.64 UR4, c[0x0][0x650] ;  /* 0x0001940000047ab9 */ /* 0x000fe20000000a00 */
[----:B------:R0:W-:Y:S01]  /*39e0*/  SYNCS.ARRIVE.TRANS64.A1T0 RZ, [R50+UR47], RZ ;  /* 0x000000ff32ff79a7 */ /* 0x0001e2000810002f */
[----:B------:R-:W-:Y:S01]  /*39f0*/  PRMT R0, RZ, 0x7610, R0 ;  /* 0x00007610ff007816 */ /* 0x000fe20000000000 */
[----:B-----5:R-:W-:Y:S02]  /*3a00*/  IMAD.MOV.U32 R19, RZ, RZ, -0x1 ;  /* 0xffffffffff137424 */ /* 0x020fe400078e00ff */
[----:B------:R-:W-:Y:S02]  /*3a10*/  IMAD.MOV.U32 R22, RZ, RZ, -0x1 ;  /* 0xffffffffff167424 */ /* 0x000fe400078e00ff */
[----:B------:R-:W-:Y:S01]  /*3a20*/  IMAD.MOV.U32 R17, RZ, RZ, -0x1 ;  /* 0xffffffffff117424 */ /* 0x000fe200078e00ff */
[----:B--2---:R-:W-:-:S04]  /*3a30*/  LEA R18, P0, R4, R18, 0x1 ;  /* 0x0000001204127211 */ /* 0x004fc800078008ff */
[----:B------:R-:W-:Y:S02]  /*3a40*/  LEA.HI.X R2, R4, R2, R23, 0x1, P0 ;  /* 0x0000000204027211 */ /* 0x000fe400000f0c17 */
[----:B------:R-:W-:-:S04]  /*3a50*/  ISETP.GE.U32.AND P0, PT, R18, UR4, PT ;  /* 0x0000000412007c0c */ /* 0x000fc8000bf06070 */
[----:B------:R-:W-:-:S13]  /*3a60*/  ISETP.GE.U32.AND.EX P0, PT, R2, UR5, PT, P0 ;  /* 0x0000000502007c0c */ /* 0x000fda000bf06100 */
[----:B0-----:R-:W-:Y:S05]  /*3a70*/  @P0 BRA `(.L_x_68) ;  /* 0x00000004006c0947 */ /* 0x001fea0003800000 */
[----:B------:R-:W0:Y:S01]  /*3a80*/  S2R R12, SR_CTAID.X ;  /* 0x00000000000c7919 */ /* 0x000e220000002500 */
[----:B------:R-:W2:Y:S01]  /*3a90*/  LDC.64 R10, c[0x0][0x628] ;  /* 0x00018a00ff0a7b82 */ /* 0x000ea20000000a00 */
[----:B------:R-:W-:Y:S01]  /*3aa0*/  ULDC UR4, c[0x0][0x150] ;  /* 0x0000540000047ab9 */ /* 0x000fe20000000800 */
[----:B-1-34-:R-:W-:Y:S01]  /*3ab0*/  IMAD.MOV.U32 R8, RZ, RZ, R18 ;  /* 0x000000ffff087224 */ /* 0x01afe200078e0012 */
[----:B------:R-:W1:Y:S01]  /*3ac0*/  S2R R20, SR_CTAID.Y ;  /* 0x0000000000147919 */ /* 0x000e620000002600 */
[----:B------:R-:W-:-:S04]  /*3ad0*/  IMAD.MOV.U32 R9, RZ, RZ, R2 ;  /* 0x000000ffff097224 */ /* 0x000fc800078e0002 */
[----:B------:R-:W3:Y:S08]  /*3ae0*/  LDC R21, c[0x0][0x144] ;  /* 0x00005100ff157b82 */ /* 0x000ef00000000800 */
[----:B------:R-:W4:Y:S08]  /*3af0*/  LDC R0, c[0x0][0x630] ;  /* 0x00018c00ff007b82 */ /* 0x000f300000000800 */
[----:B------:R-:W1:Y:S01]  /*3b00*/  LDC.64 R14, c[0x0][0x620] ;  /* 0x00018800ff0e7b82 */ /* 0x000e620000000a00 */
[----:B--2---:R-:W-:-:S04]  /*3b10*/  ISETP.NE.U32.AND P0, PT, R10, RZ, PT ;  /* 0x000000ff0a00720c */ /* 0x004fc80003f05070 */
[----:B------:R-:W-:Y:S02]  /*3b20*/  ISETP.NE.AND.EX P0, PT, R11, RZ, PT, P0 ;  /* 0x000000ff0b00720c */ /* 0x000fe40003f05300 */
[----:B0-----:R-:W-:-:S05]  /*3b30*/  I2FP.F32.U32 R3, R12 ;  /* 0x0000000c00037245 */ /* 0x001fca0000201000 */
[----:B------:R-:W-:-:S04]  /*3b40*/  FMUL R3, R3, UR4 ;  /* 0x0000000403037c20 */ /* 0x000fc80008400000 */
[----:B------:R0:W2:Y:S02]  /*3b50*/  F2I.U32.TRUNC.NTZ R19, R3 ;  /* 0x0000000300137305 */ /* 0x0000a4000020f000 */
[----:B---34-:R-:W-:Y:S05]  /*3b60*/  @!P0 BRA `(.L_x_69) ;  /* 0x0000000000288947 */ /* 0x018fea0003800000 */
[----:B0-----:R-:W0:Y:S02]  /*3b70*/  LDC R3, c[0x0][0x634] ;  /* 0x00018d00ff037b82 */ /* 0x001e240000000800 */
        /* <DEDUP_REMOVED lines=9> */
.L_x_69:
[----:B------:R-:W3:Y:S01]  /*3c10*/  LDC.64 R26, c[0x0][0x640] ;  /* 0x00019000ff1a7b82 */ /* 0x000ee20000000a00 */
[-C--:B------:R-:W-:Y:S01]  /*3c20*/  SHF.R.U64 R17, R8, R0.reuse, R9 ;  /* 0x0000000008117219 */ /* 0x080fe20000001209 */
[----:B--2---:R-:W-:Y:S01]  /*3c30*/  IMAD.MOV R7, RZ, RZ, -R19 ;  /* 0x000000ffff077224 */ /* 0x004fe200078e0a13 */
[----:B------:R-:W-:Y:S01]  /*3c40*/  SHF.R.U32.HI R0, RZ, R0, R9 ;  /* 0x00000000ff007219 */ /* 0x000fe20000011609 */
[----:B------:R-:W-:Y:S01]  /*3c50*/  IMAD.MOV.U32 R19, RZ, RZ, R2 ;  /* 0x000000ffff137224 */ /* 0x000fe200078e0002 */
[----:B0-----:R-:W-:Y:S01]  /*3c60*/  IADD3 R3, P0, RZ, -R17, RZ ;  /* 0x80000011ff037210 */ /* 0x001fe20007f1e0ff */
[----:B------:R-:W-:Y:S01]  /*3c70*/  IMAD R22, R21, R7, R12 ;  /* 0x0000000715167224 */ /* 0x000fe200078e020c */
[----:B------:R-:W-:Y:S01]  /*3c80*/  ULDC UR4, c[0x0][0x154] ;  /* 0x0000550000047ab9 */ /* 0x000fe20000000800 */
[----:B------:R-:W0:Y:S01]  /*3c90*/  LDC R6, c[0x0][0x618] ;  /* 0x00018600ff067b82 */ /* 0x000e220000000800 */
[----:B------:R-:W-:Y:S02]  /*3ca0*/  IMAD.MOV.U32 R7, RZ, RZ, 0x1 ;  /* 0x00000001ff077424 */ /* 0x000fe400078e00ff */
[----:B------:R-:W-:-:S04]  /*3cb0*/  IMAD.X R5, RZ, RZ, ~R0, P0 ;  /* 0x000000ffff057224 */ /* 0x000fc800000e0e00 */
[-C--:B-1----:R-:W-:Y:S01]  /*3cc0*/  IMAD R0, R5, R14.reuse, RZ ;  /* 0x0000000e05007224 */ /* 0x082fe200078e02ff */
[----:B------:R-:W1:Y:S01]  /*3cd0*/  LDC R8, c[0x0][0x608] ;  /* 0x00018200ff087b82 */ /* 0x000e620000000800 */
[----:B------:R-:W-:-:S04]  /*3ce0*/  IMAD.WIDE.U32 R4, R3, R14, R18 ;  /* 0x0000000e03047225 */ /* 0x000fc800078e0012 */
[----:B------:R-:W-:Y:S01]  /*3cf0*/  IMAD R3, R3, R15, R0 ;  /* 0x0000000f03037224 */ /* 0x000fe200078e0200 */
[----:B------:R-:W-:Y:S02]  /*3d00*/  I2FP.F32.U32 R0, R20 ;  /* 0x0000001400007245 */ /* 0x000fe40000201000 */
[----:B------:R-:W2:Y:S01]  /*3d10*/  LDC R24, c[0x0][0x658] ;  /* 0x00019600ff187b82 */ /* 0x000ea20000000800 */
[----:B------:R-:W-:Y:S01]  /*3d20*/  IMAD.IADD R3, R5, 0x1, R3 ;  /* 0x0000000105037824 */ /* 0x000fe200078e0203 */
[----:B---3--:R-:W-:Y:S01]  /*3d30*/  ISETP.NE.U32.AND P0, PT, R26, RZ, PT ;  /* 0x000000ff1a00720c */ /* 0x008fe20003f05070 */
[----:B------:R-:W-:Y:S01]  /*3d40*/  FMUL R0, R0, UR4 ;  /* 0x0000000400007c20 */ /* 0x000fe20008400000 */
[----:B------:R-:W-:Y:S02]  /*3d50*/  IMAD.MOV.U32 R5, RZ, RZ, -0x1 ;  /* 0xffffffffff057424 */ /* 0x000fe400078e00ff */
[----:B------:R-:W-:Y:S01]  /*3d60*/  ISETP.NE.AND.EX P0, PT, R27, RZ, PT, P0 ;  /* 0x000000ff1b00720c */ /* 0x000fe20003f05300 */
[----:B------:R3:W4:Y:S01]  /*3d70*/  F2I.U32.TRUNC.NTZ R13, R0 ;  /* 0x00000000000d7305 */ /* 0x000722000020f000 */
[----:B------:R-:W3:Y:S01]  /*3d80*/  LDC R15, c[0x0][0x148] ;  /* 0x00005200ff0f7b82 */ /* 0x000ee20000000800 */
[----:B0-----:R-:W-:-:S02]  /*3d90*/  SHF.R.U64 R12, R4, R6, R3 ;  /* 0x00000006040c7219 */ /* 0x001fc40000001203 */
[----:B------:R-:W-:-:S05]  /*3da0*/  SHF.R.U32.HI R3, RZ, R6, R3 ;  /* 0x00000006ff037219 */ /* 0x000fca0000011603 */
[----:B------:R-:W0:Y:S01]  /*3db0*/  LDC R21, c[0x0][0x600] ;  /* 0x00018000ff157b82 */ /* 0x000e220000000800 */
[-CC-:B-1----:R-:W-:Y:S02]  /*3dc0*/  SHF.R.U64 R10, R12, R8.reuse, R3.reuse ;  /* 0x000000080c0a7219 */ /* 0x182fe40000001203 */
[----:B------:R-:W-:-:S05]  /*3dd0*/  SHF.R.U32.HI R3, RZ, R8, R3 ;  /* 0x00000008ff037219 */ /* 0x000fca0000011603 */
[----:B------:R-:W1:Y:S01]  /*3de0*/  LDC R25, c[0x0][0x648] ;  /* 0x00019200ff197b82 */ /* 0x000e620000000800 */
[-C--:B--2---:R-:W-:Y:S02]  /*3df0*/  SHF.L.U32 R4, R5, R24.reuse, RZ ;  /* 0x0000001805047219 */ /* 0x084fe400000006ff */
[-CC-:B------:R-:W-:Y:S02]  /*3e00*/  SHF.R.U64 R14, R10, R24.reuse, R3.reuse ;  /* 0x000000180a0e7219 */ /* 0x180fe40000001203 */
[----:B------:R-:W-:Y:S02]  /*3e10*/  SHF.R.U32.HI R5, RZ, R24, R3 ;  /* 0x00000018ff057219 */ /* 0x000fe40000011603 */
[----:B------:R-:W-:Y:S01]  /*3e20*/  LOP3.LUT R19, RZ, R4, RZ, 0x33, !PT ;  /* 0x00000004ff137212 */ /* 0x000fe200078e33ff */
[----:B------:R-:W2:Y:S01]  /*3e30*/  LDC R28, c[0x0][0x638] ;  /* 0x00018e00ff1c7b82 */ /* 0x000ea20000000800 */
[----:B------:R-:W-:Y:S01]  /*3e40*/  SHF.L.U32 R24, R7, R24, RZ ;  /* 0x0000001807187219 */ /* 0x000fe200000006ff */
[----:B------:R-:W-:-:S06]  /*3e50*/  IMAD.MOV.U32 R4, RZ, RZ, R14 ;  /* 0x000000ffff047224 */ /* 0x000fcc00078e000e */
[----:B------:R-:W0:Y:S01]  /*3e60*/  LDC R29, c[0x0][0x610] ;  /* 0x00018400ff1d7b82 */ /* 0x000e220000000800 */
[----:B----4-:R-:W-:Y:S05]  /*3e70*/  @!P0 BRA `(.L_x_70) ;  /* 0x0000000000288947 */ /* 0x010fea0003800000 */
        /* <DEDUP_REMOVED lines=10> */
.L_x_70:
[----:B------:R-:W4:Y:S01]  /*3f20*/  LDC R3, c[0x0][0x65c] ;  /* 0x00019700ff037b82 */ /* 0x000f220000000800 */
[----:B-1-3--:R-:W-:Y:S01]  /*3f30*/  SHF.R.U64 R0, R4, R25, R5 ;  /* 0x0000001904007219 */ /* 0x00afe20000001205 */
[----:B0-----:R-:W-:Y:S01]  /*3f40*/  VIADD R5, R21, 0xffffffff ;  /* 0xffffffff15057836 */ /* 0x001fe20000000000 */
[----:B------:R-:W-:Y:S01]  /*3f50*/  LOP3.LUT R19, R10, R19, RZ, 0xc0, !PT ;  /* 0x000000130a137212 */ /* 0x000fe200078ec0ff */
[----:B------:R-:W-:-:S03]  /*3f60*/  IMAD.MOV R13, RZ, RZ, -R13 ;  /* 0x000000ffff0d7224 */ /* 0x000fc600078e0a0d */
[----:B------:R-:W-:Y:S01]  /*3f70*/  LOP3.LUT R5, R12, R5, RZ, 0xc0, !PT ;  /* 0x000000050c057212 */ /* 0x000fe200078ec0ff */
[----:B------:R-:W-:Y:S01]  /*3f80*/  IMAD R19, R24, R0, R19 ;  /* 0x0000000018137224 */ /* 0x000fe200078e0213 */
[----:B----4-:R-:W-:Y:S01]  /*3f90*/  ISETP.NE.AND P0, PT, R3, 0x1, PT ;  /* 0x000000010300780c */ /* 0x010fe20003f05270 */
[----:B------:R-:W-:-:S04]  /*3fa0*/  IMAD.MOV R3, RZ, RZ, -R0 ;  /* 0x000000ffff037224 */ /* 0x000fc800078e0a00 */
[----:B--2---:R-:W-:Y:S02]  /*3fb0*/  IMAD R0, R3, R28, R14 ;  /* 0x0000001c03007224 */ /* 0x004fe400078e020e */
[----:B------:R-:W-:Y:S02]  /*3fc0*/  IMAD.MOV.U32 R3, RZ, RZ, 0x1 ;  /* 0x00000001ff037424 */ /* 0x000fe400078e00ff */
[----:B------:R-:W-:-:S03]  /*3fd0*/  IMAD R4, R0, R21, R5 ;  /* 0x0000001500047224 */ /* 0x000fc600078e0205 */
[----:B------:R-:W-:Y:S01]  /*3fe0*/  PRMT R0, R3, 0x7610, R0 ;  /* 0x0000761003007816 */ /* 0x000fe20000000000 */
[----:B------:R-:W-:-:S04]  /*3ff0*/  @P0 IMAD R22, R15, R13, R20 ;  /* 0x0000000d0f160224 */ /* 0x000fc800078e0214 */
[----:B------:R-:W-:-:S05]  /*4000*/  IMAD R19, R19, R29, R22 ;  /* 0x0000001d13137224 */ /* 0x000fca00078e0216 */
[----:B------:R-:W-:Y:S02]  /*4010*/  SEL R22, R4, R19, !P0 ;  /* 0x0000001304167207 */ /* 0x000fe40004000000 */
[----:B------:R-:W-:-:S07]  /*4020*/  SEL R19, R19, R4, !P0 ;  /* 0x0000000413137207 */ /* 0x000fce0004000000 */
.L_x_68:
[----:B------:R-:W-:Y:S02]  /*4030*/  LOP3.LUT P0, RZ, R0, 0xff, RZ, 0xc0, !PT ;  /* 0x000000ff00ff7812 */ /* 0x000fe4000780c0ff */
[----:B------:R-:W-:-:S11]  /*4040*/  LOP3.LUT R55, R55, 0x1, RZ, 0x3c, !PT ;  /* 0x0000000137377812 */ /* 0x000fd600078e3cff */
[----:B------:R-:W-:Y:S05]  /*4050*/  @P0 BRA `(.L_x_71) ;  /* 0xffffffd400dc0947 */ /* 0x000fea000383ffff */
[----:B------:R-:W-:Y:S05]  /*4060*/  EXIT ;  /* 0x000000000000794d */ /* 0x000fea0003800000 */
.L_x_18:
[----:B------:R-:W-:-:S08]  /*4070*/  ISETP.NE.AND P0, PT, R5, RZ, PT ;  /* 0x000000ff0500720c */ /* 0x000fd00003f05270 */
[----:B0-----:R-:W0:-:S00]  /*4080*/  USETMAXREG.DEALLOC.CTAPOOL 0x28 ;  /* 0x00000028000079c8 */ /* 0x001e0000080e0500 */
[----:B------:R-:W-:Y:S05]  /*4090*/  @P0 EXIT ;  /* 0x000000000000094d */ /* 0x000fea0003800000 */
[----:B0-----:R-:W-:Y:S01]  /*40a0*/  LOP3.LUT P0, RZ, R8, 0xff, RZ, 0xc0, !PT ;  /* 0x000000ff08ff7812 */ /* 0x001fe2000780c0ff */
[----:B------:R-:W-:Y:S02]  /*40b0*/  IMAD.MOV.U32 R0, RZ, RZ, 0x1 ;  /* 0x00000001ff007424 */ /* 0x000fe400078e00ff */
[----:B------:R-:W-:-:S10]  /*40c0*/  IMAD.MOV.U32 R9, RZ, RZ, RZ ;  /* 0x000000ffff097224 */ /* 0x000fd400078e00ff */
[----:B------:R-:W-:Y:S05]  /*40d0*/  @!P0 BRA `(.L_x_72) ;  /* 0x0000000c00688947 */ /* 0x000fea0003800000 */
[----:B------:R-:W0:Y:S01]  /*40e0*/  S2R R8, SR_CgaCtaId ;  /* 0x0000000000087919 */ /* 0x000e220000008800 */
[----:B------:R-:W-:Y:S01]  /*40f0*/  LOP3.LUT P0, RZ, R4, 0x1f, RZ, 0xc0, !PT ;  /* 0x0000001f04ff7812 */ /* 0x000fe2000780c0ff */
[----:B------:R-:W-:Y:S01]  /*4100*/  ULDC UR5, c[0x0][0x658] ;  /* 0x0001960000057ab9 */ /* 0x000fe20000000800 */
[----:B------:R-:W-:Y:S01]  /*4110*/  UMOV UR6, 0xffffffff ;  /* 0xffffffff00067882 */ /* 0x000fe20000000000 */
[----:B------:R-:W-:Y:S01]  /*4120*/  BSSY B0, `(.L_x_72) ;  /* 0x00000d5000007945 */ /* 0x000fe20003800000 */
[C---:B------:R-:W-:Y:S01]  /*4130*/  ISETP.NE.AND P2, PT, R3.reuse, RZ, PT ;  /* 0x000000ff0300720c */ /* 0x040fe20003f45270 */
[----:B------:R-:W-:Y:S01]  /*4140*/  USHF.L.U32 UR6, UR6, UR5, URZ ;  /* 0x0000000506067299 */ /* 0x000fe2000800063f */
[----:B------:R-:W-:Y:S01]  /*4150*/  ISETP.NE.OR P0, PT, R3, RZ, !P0 ;  /* 0x000000ff0300720c */ /* 0x000fe20004705670 */
[----:B------:R-:W-:Y:S01]  /*4160*/  IMAD.MOV.U32 R10, RZ, RZ, 0x1 ;  /* 0x00000001ff0a7424 */ /* 0x000fe200078e00ff */
[----:B------:R-:W-:Y:S01]  /*4170*/  LOP3.LUT R3, R16, 0x2, RZ, 0xfc, !PT ;  /* 0x0000000210037812 */ /* 0x000fe200078efcff */
[----:B------:R-:W-:Y:S01]  /*4180*/  IMAD.MOV.U32 R0, RZ, RZ, 0x1 ;  /* 0x00000001ff007424 */ /* 0x000fe200078e00ff */
[----:B------:R-:W-:Y:S01]  /*4190*/  ULDC UR4, c[0x0][0x600] ;  /* 0x0001800000047ab9 */ /* 0x000fe20000000800 */
[----:B------:R-:W-:Y:S01]  /*41a0*/  IMAD.MOV.U32 R9, RZ, RZ, RZ ;  /* 0x000000ffff097224 */ /* 0x000fe200078e00ff */
[----:B------:R-:W-:Y:S01]  /*41b0*/  UMOV UR7, 0x1 ;  /* 0x0000000100077882 */ /* 0x000fe20000000000 */
[----:B------:R-:W-:-:S02]  /*41c0*/  UIADD3 UR21, UR40, 0x1, URZ ;  /* 0x0000000128157890 */ /* 0x000fc4000fffe03f */
[----:B------:R-:W-:Y:S02]  /*41d0*/  UIADD3 UR4, UR4, -0x1, URZ ;  /* 0xffffffff04047890 */ /* 0x000fe4000fffe03f */
[----:B------:R-:W-:Y:S02]  /*41e0*/  USHF.L.U32 UR5, UR7, UR5, URZ ;  /* 0x0000000507057299 */ /* 0x000fe4000800063f */
[----:B------:R-:W-:Y:S01]  /*41f0*/  ULOP3.LUT UR13, URZ, UR6, URZ, 0x33, !UPT ;  /* 0x000000063f0d7292 */ /* 0x000fe2000f8e333f */
[----:B------:R-:W-:Y:S01]  /*4200*/  ULDC.64 UR22, c[0x0][0x198] ;  /* 0x0000660000167ab9 */ /* 0x000fe20000000a00 */
[C---:B0-----:R-:W-:Y:S02]  /*4210*/  IMAD.SHL.U32 R11, R8.reuse, 0x10, RZ ;  /* 0x00000010080b7824 */ /* 0x041fe400078e00ff */
[----:B------:R-:W-:-:S03]  /*4220*/  IMAD.SHL.U32 R8, R8, 0x400, RZ ;  /* 0x0000040008087824 */ /* 0x000fc600078e00ff */
[----:B------:R-:W-:Y:S02]  /*4230*/  LOP3.LUT R11, R11, 0x10, RZ, 0xc0, !PT ;  /* 0x000000100b0b7812 */ /* 0x000fe400078ec0ff */
[----:B------:R-:W-:-:S07]  /*4240*/  LOP3.LUT R8, R8, 0x400, RZ, 0xc0, !PT ;  /* 0x0000040008087812 */ /* 0x000fce00078ec0ff */
.L_x_84:
[----:B------:R-:W-:-:S03]  /*4250*/  UMOV UR6, 0xffffffff ;  /* 0xffffffff00067882 */ /* 0x000fc60000000000 */
[----:B------:R-:W-:Y:S05]  /*4260*/  BRA.DIV UR6, `(.L_x_73) ;  /* 0x0000001206cc7947 */ /* 0x000fea000b800000 */
[----:B------:R-:W-:-:S13]  /*4270*/  ELECT P6, URZ, PT ;  /* 0x00000000003f782f */ /* 0x000fda00038c0000 */
.L_x_102:
[----:B------:R-:W0:Y:S01]  /*4280*/  LDC R4, c[0x0][0x28c] ;  /* 0x0000a300ff047b82 */ /* 0x000e220000000800 */
[----:B------:R-:W-:Y:S01]  /*4290*/  BSSY B1, `(.L_x_74) ;  /* 0x0000045000017945 */ /* 0x000fe20003800000 */
[----:B0-----:R-:W-:-:S13]  /*42a0*/  ISETP.LT.OR P6, PT, R4, 0x1, !P6 ;  /* 0x000000010400780c */ /* 0x001fda00077c1670 */
[----:B------:R-:W-:Y:S05]  /*42b0*/  @P6 BRA `(.L_x_75) ;  /* 0x0000000400086947 */ /* 0x000fea0003800000 */
[----:B------:R-:W-:Y:S02]  /*42c0*/  IMAD.SHL.U32 R19, R19, 0x40, RZ ;  /* 0x0000004013137824 */ /* 0x000fe400078e00ff */
[----:B------:R-:W-:Y:S02]  /*42d0*/  IMAD R22, R22, 0x20, R11 ;  /* 0x0000002016167824 */ /* 0x000fe400078e020b */
[----:B------:R-:W-:Y:S02]  /*42e0*/  IMAD.MOV.U32 R14, RZ, RZ, RZ ;  /* 0x000000ffff0e7224 */ /* 0x000fe400078e00ff */
[----:B------:R-:W-:Y:S02]  /*42f0*/  IMAD.U32 R15, RZ, RZ, UR21 ;  /* 0x00000015ff0f7e24 */ /* 0x000fe4000f8e00ff */
[----:B------:R-:W-:Y:S02]  /*4300*/  IMAD.MOV.U32 R4, RZ, RZ, R0 ;  /* 0x000000ffff047224 */ /* 0x000fe400078e0000 */
[----:B------:R-:W-:-:S07]  /*4310*/  IMAD.MOV.U32 R5, RZ, RZ, R9 ;  /* 0x000000ffff057224 */ /* 0x000fce00078e0009 */
.L_x_79:
[----:B------:R-:W0:Y:S01]  /*4320*/  S2R R7, SR_CgaCtaId ;  /* 0x0000000000077919 */ /* 0x000e220000008800 */
[----:B------:R-:W-:-:S04]  /*4330*/  MOV R6, 0x400 ;  /* 0x0000040000067802 */ /* 0x000fc80000000f00 */
[----:B0-----:R-:W-:Y:S02]  /*4340*/  LEA R12, R7, R6, 0x18 ;  /* 0x00000006070c7211 */ /* 0x001fe400078ec0ff */
[----:B------:R-:W-:Y:S01]  /*4350*/  SHF.L.U32 R6, R4, 0x1f, RZ ;  /* 0x0000001f04067819 */ /* 0x000fe200000006ff */
[----:B------:R-:W0:Y:S02]  /*4360*/  @!P2 LDC R7, c[0x0][0x500] ;  /* 0x00014000ff07ab82 */ /* 0x000e240000000800 */
[----:B------:R-:W-:-:S04]  /*4370*/  IMAD R13, R5, 0x8, R12 ;  /* 0x00000008050d7824 */ /* 0x000fc800078e020c */
[----:B------:R-:W1:Y:S02]  /*4380*/  SYNCS.PHASECHK.TRANS64.TRYWAIT P1, [R13+URZ+0x48], R6 ;  /* 0x000048060d0075a7 */ /* 0x000e64000802017f */
[----:B-1----:R-:W-:Y:S05]  /*4390*/  @!P1 BRA `(.L_x_76) ;  /* 0x0000001000a09947 */ /* 0x002fea0003800000 */
.L_x_103:
[----:B-1----:R-:W-:Y:S01]  /*43a0*/  PRMT R6, R3, 0x9910, RZ ;  /* 0x0000991003067816 */ /* 0x002fe200000000ff */
[----:B0-----:R0:W-:Y:S03]  /*43b0*/  @!P2 SYNCS.ARRIVE.TRANS64 RZ, [R13+URZ], R7 ;  /* 0x000000070dffa9a7 */ /* 0x0011e6000800003f */
[----:B------:R-:W-:-:S13]  /*43c0*/  ISETP.NE.AND P1, PT, R6, 0x2, PT ;  /* 0x000000020600780c */ /* 0x000fda0003f25270 */
[----:B0-----:R-:W-:Y:S05]  /*43d0*/  @P1 BRA `(.L_x_77) ;  /* 0x0000000000041947 */ /* 0x001fea0003800000 */
[----:B------:R-:W-:Y:S01]  /*43e0*/  BPT.TRAP 0x1 ;  /* 0x000000040000795c */ /* 0x000fe20000300000 */
.L_x_77:
[----:B------:R-:W-:Y:S05]  /*43f0*/  @P0 BRA `(.L_x_78) ;  /* 0x0000000000040947 */ /* 0x000fea0003800000 */
[----:B------:R-:W-:Y:S01]  /*4400*/  BPT.TRAP 0x1 ;  /* 0x000000040000795c */ /* 0x000fe20000300000 */
.L_x_78:
[----:B------:R-:W-:Y:S01]  /*4410*/  IMAD R6, R5, 0x4000, R12 ;  /* 0x0000400005067824 */ /* 0x000fe200078e020c */
[----:B------:R-:W-:Y:S01]  /*4420*/  R2UR UR34, R14 ;  /* 0x000000000e2272ca */ /* 0x000fe200000e0000 */
[----:B------:R-:W-:Y:S01]  /*4430*/  VIADD R15, R15, 0xffffffff ;  /* 0xffffffff0f0f7836 */ /* 0x000fe20000000000 */
[----:B------:R-:W-:Y:S01]  /*4440*/  R2UR UR33, R13 ;  /* 0x000000000d2172ca */ /* 0x000fe200000e0000 */
[----:B------:R-:W-:Y:S01]  /*4450*/  UIADD3 UR6, UP0, UR22, 0xf0, URZ ;  /* 0x000000f016067890 */ /* 0x000fe2000ff1e03f */
[----:B------:R-:W-:Y:S01]  /*4460*/  R2UR UR24, R6 ;  /* 0x00000000061872ca */ /* 0x000fe200000e0000 */
[----:B------:R-:W-:Y:S01]  /*4470*/  IMAD R6, R5, 0x1000, R8 ;  /* 0x0000100005067824 */ /* 0x000fe200078e0208 */
[----:B------:R-:W-:Y:S01]  /*4480*/  R2UR UR36, R17 ;  /* 0x00000000112472ca */ /* 0x000fe200000e0000 */
[----:B------:R-:W-:Y:S01]  /*4490*/  UIADD3 UR30, UP1, UR22, 0x1f0, URZ ;  /* 0x000001f0161e7890 */ /* 0x000fe2000ff3e03f */
[----:B------:R-:W-:Y:S01]  /*44a0*/  R2UR UR35, R19 ;  /* 0x00000000132372ca */ /* 0x000fe200000e0000 */
[----:B------:R-:W-:Y:S01]  /*44b0*/  IMAD R6, R6, 0x2, R12 ;  /* 0x0000000206067824 */ /* 0x000fe200078e020c */
[----:B------:R-:W-:Y:S01]  /*44c0*/  R2UR UR19, R22 ;  /* 0x00000000161372ca */ /* 0x000fe200000e0000 */
[----:B------:R-:W-:Y:S01]  /*44d0*/  UIADD3.X UR7, URZ, UR23, URZ, UP0, !UPT ;  /* 0x000000173f077290 */ /* 0x000fe200087fe43f */
[----:B------:R-:W-:Y:S01]  /*44e0*/  ISETP.GT.AND P3, PT, R15, 0x1, PT ;  /* 0x000000010f00780c */ /* 0x000fe20003f64270 */
[----:B------:R-:W-:Y:S01]  /*44f0*/  UIADD3 UR26, UR34, 0x40, URZ ;  /* 0x00000040221a7890 */ /* 0x000fe2000fffe03f */
[----:B------:R-:W-:Y:S01]  /*4500*/  R2UR UR8, R6 ;  /* 0x00000000060872ca */ /* 0x000fe200000e0000 */
[----:B------:R-:W-:Y:S01]  /*4510*/  UIADD3.X UR31, URZ, UR23, URZ, UP1, !UPT ;  /* 0x000000173f1f7290 */ /* 0x000fe20008ffe43f */
[----:B------:R-:W-:Y:S01]  /*4520*/  VIADD R5, R5, 0x1 ;  /* 0x0000000105057836 */ /* 0x000fe20000000000 */
[----:B------:R-:W-:Y:S01]  /*4530*/  UIADD3 UR32, UR24, 0x180, URZ ;  /* 0x0000018018207890 */ /* 0x000fe2000fffe03f */
[----:B------:R-:W-:Y:S01]  /*4540*/  VIADD R14, R14, 0x80 ;  /* 0x000000800e0e7836 */ /* 0x000fe20000000000 */
[----:B------:R-:W-:Y:S01]  /*4550*/  UIADD3 UR24, UR24, 0x2180, URZ ;  /* 0x0000218018187890 */ /* 0x000fe2000fffe03f */
[----:B------:R-:W-:Y:S01]  /*4560*/  UMOV UR14, 0x0 ;  /* 0x00000000000e7882 */ /* 0x000fe20000000000 */
[----:B------:R-:W-:Y:S01]  /*4570*/  UMOV UR15, 0x10000000 ;  /* 0x10000000000f7882 */ /* 0x000fe20000000000 */
[----:B------:R-:W-:Y:S01]  /*4580*/  ISETP.NE.AND P1, PT, R5, 0x9, PT ;  /* 0x000000090500780c */ /* 0x000fe20003f25270 */
[----:B------:R-:W-:Y:S01]  /*4590*/  UMOV UR25, UR33 ;  /* 0x0000002100197c82 */ /* 0x000fe20008000000 */
[----:B------:R-:W-:Y:S01]  /*45a0*/  UMOV UR28, UR36 ;  /* 0x00000024001c7c82 */ /* 0x000fe20008000000 */
[----:B------:R-:W-:-:S02]  /*45b0*/  UMOV UR27, UR35 ;  /* 0x00000023001b7c82 */ /* 0x000fc40008000000 */
[----:B------:R-:W-:Y:S01]  /*45c0*/  UIADD3 UR16, UR8, 0x24180, URZ ;  /* 0x0002418008107890 */ /* 0x000fe2000fffe03f */
[----:B------:R0:W-:Y:S01]  /*45d0*/  UTMALDG.3D [UR32], [UR6], desc[UR14] ;  /* 0x00000e20060075b4 */ /* 0x0001e20008011000 */
[----:B------:R-:W-:Y:S01]  /*45e0*/  UIADD3 UR8, UR8, 0x25180, URZ ;  /* 0x0002518008087890 */ /* 0x000fe2000fffe03f */
[----:B------:R-:W-:Y:S01]  /*45f0*/  SEL R7, RZ, 0x1, P1 ;  /* 0x00000001ff077807 */ /* 0x000fe20000800000 */
[----:B------:R-:W-:Y:S01]  /*4600*/  UMOV UR29, 0x30000 ;  /* 0x00030000001d7882 */ /* 0x000fe20000000000 */
[----:B------:R-:W-:Y:S01]  /*4610*/  UMOV UR17, UR33 ;  /* 0x0000002100117c82 */ /* 0x000fe20008000000 */
[----:B------:R-:W-:Y:S01]  /*4620*/  UMOV UR18, UR34 ;  /* 0x0000002200127c82 */ /* 0x000fe20008000000 */
[----:B------:R-:W-:Y:S01]  /*4630*/  UMOV UR20, UR36 ;  /* 0x0000002400147c82 */ /* 0x000fe20008000000 */
[----:B------:R-:W-:Y:S01]  /*4640*/  UMOV UR9, UR33 ;  /* 0x0000002100097c82 */ /* 0x000fe20008000000 */
[----:B------:R-:W-:Y:S01]  /*4650*/  UMOV UR11, UR19 ;  /* 0x00000013000b7c82 */ /* 0x000fe20008000000 */
[----:B------:R-:W-:Y:S01]  /*4660*/  UMOV UR12, UR36 ;  /* 0x00000024000c7c82 */ /* 0x000fe20008000000 */
[----:B------:R0:W-:Y:S01]  /*4670*/  UTMALDG.3D [UR24], [UR6], desc[UR14] ;  /* 0x00000e18060075b4 */ /* 0x0001e20008011000 */
[----:B------:R-:W-:Y:S01]  /*4680*/  UMOV UR10, UR26 ;  /* 0x0000001a000a7c82 */ /* 0x000fe20008000000 */
[----:B------:R-:W-:-:S02]  /*4690*/  LOP3.LUT R4, R4, R7, RZ, 0x3c, !PT ;  /* 0x0000000704047212 */ /* 0x000fc400078e3cff */
[----:B------:R-:W-:Y:S01]  /*46a0*/  SEL R5, R5, RZ, P1 ;  /* 0x000000ff05057207 */ /* 0x000fe20000800000 */
[----:B------:R0:W-:Y:S01]  /*46b0*/  UTMALDG.3D.MULTICAST [UR16], [UR30], UR29, desc[UR14] ;  /* 0x00000e101e0073b4 */ /* 0x0001e2000801181d */
[----:B------:R0:W-:Y:S02]  /*46c0*/  UTMALDG.3D.MULTICAST [UR8], [UR30], UR29, desc[UR14] ;  /* 0x00000e081e0073b4 */ /* 0x0001e4000801181d */
[----:B0-----:R-:W-:Y:S05]  /*46d0*/  @P3 BRA `(.L_x_79) ;  /* 0xfffffffc00103947 */ /* 0x001fea000383ffff */
.L_x_75:
[----:B------:R-:W-:Y:S05]  /*46e0*/  BSYNC B1 ;  /* 0x0000000000017941 */ /* 0x000fea0003800000 */
.L_x_74:
[----:B------:R-:W2:Y:S01]  /*46f0*/  LDL.64 R12, [R1] ;  /* 0x00000000010c7983 */ /* 0x000ea20000100a00 */
[----:B------:R-:W-:Y:S01]  /*4700*/  LOP3.LUT P4, RZ, R10, 0xff, RZ, 0xc0, !PT ;  /* 0x000000ff0aff7812 */ /* 0x000fe2000788c0ff */
[----:B------:R-:W-:Y:S01]  /*4710*/  VIADD R6, R9, UR40 ;  /* 0x0000002809067c36 */ /* 0x000fe20008000000 */
[----:B------:R-:W-:Y:S01]  /*4720*/  ULDC.64 UR6, c[0x0][0x650] ;  /* 0x0001940000067ab9 */ /* 0x000fe20000000a00 */
[----:B------:R-:W-:Y:S01]  /*4730*/  IMAD.U32 R9, RZ, RZ, UR40 ;  /* 0x00000028ff097e24 */ /* 0x000fe2000f8e00ff */
[----:B------:R-:W-:Y:S01]  /*4740*/  UISETP.GE.U32.AND UP0, UPT, UR40, 0x9, UPT ;  /* 0x000000092800788c */ /* 0x000fe2000bf06070 */
[----:B------:R-:W-:Y:S01]  /*4750*/  BSSY B1, `(.L_x_80) ;  /* 0x000006f000017945 */ /* 0x000fe20003800000 */
[----:B------:R-:W-:Y:S01]  /*4760*/  ISETP.GT.U32.AND P1, PT, R6, 0x8, PT ;  /* 0x000000080600780c */ /* 0x000fe20003f24070 */
[----:B------:R-:W-:Y:S01]  /*4770*/  IMAD.MOV.U32 R19, RZ, RZ, -0x1 ;  /* 0xffffffffff137424 */ /* 0x000fe200078e00ff */
[----:B------:R-:W-:Y:S01]  /*4780*/  PRMT R10, RZ, 0x7610, R10 ;  /* 0x00007610ff0a7816 */ /* 0x000fe2000000000a */
[----:B------:R-:W-:Y:S01]  /*4790*/  IMAD.MOV.U32 R22, RZ, RZ, -0x1 ;  /* 0xffffffffff167424 */ /* 0x000fe200078e00ff */
[----:B------:R-:W-:Y:S01]  /*47a0*/  ISETP.LT.U32.AND P1, PT, R9, 0x9, P1 ;  /* 0x000000090900780c */ /* 0x000fe20000f21070 */
[----:B------:R-:W-:Y:S01]  /*47b0*/  IMAD.MOV.U32 R17, RZ, RZ, -0x1 ;  /* 0xffffffffff117424 */ /* 0x000fe200078e00ff */
[----:B------:R-:W-:Y:S01]  /*47c0*/  PLOP3.LUT P3, PT, PT, PT, UP0, 0x80, 0x0 ;  /* 0x000000000000781c */ /* 0x000fe20003f6f008 */
[----:B------:R-:W0:Y:S01]  /*47d0*/  @P4 S2R R5, SR_CgaCtaId ;  /* 0x0000000000054919 */ /* 0x000e220000008800 */
[----:B------:R-:W-:-:S04]  /*47e0*/  @P4 MOV R4, 0x400 ;  /* 0x0000040000044802 */ /* 0x000fc80000000f00 */
[----:B0-----:R-:W-:Y:S01]  /*47f0*/  @P4 LEA R7, R5, R4, 0x18 ;  /* 0x0000000405074211 */ /* 0x001fe200078ec0ff */
[----:B------:R-:W-:-:S03]  /*4800*/  IMAD.WIDE.U32 R4, R6, 0x38e38e39, RZ ;  /* 0x38e38e3906047825 */ /* 0x000fc600078e00ff */
[----:B------:R0:W-:Y:S01]  /*4810*/  @P4 SYNCS.ARRIVE.TRANS64.A1T0 RZ, [R7+URZ+0xc8], RZ ;  /* 0x0000c8ff07ff49a7 */ /* 0x0001e2000810003f */
[----:B------:R-:W-:Y:S02]  /*4820*/  PRMT R4, RZ, 0x7610, R4 ;  /* 0x00007610ff047816 */ /* 0x000fe40000000004 */
[----:B0-----:R-:W-:Y:S02]  /*4830*/  SHF.R.U32.HI R7, RZ, 0x1, R5 ;  /* 0x00000001ff077819 */ /* 0x001fe40000011605 */
[----:B------:R-:W-:-:S03]  /*4840*/  SEL R5, RZ, 0x1, !P1 ;  /* 0x00000001ff057807 */ /* 0x000fc60004800000 */
[----:B------:R-:W-:Y:S01]  /*4850*/  IMAD R9, R7, -0x9, R6 ;  /* 0xfffffff707097824 */ /* 0x000fe200078e0206 */
[----:B------:R-:W-:-:S04]  /*4860*/  LOP3.LUT R0, R0, R5, RZ, 0x3c, !PT ;  /* 0x0000000500007212 */ /* 0x000fc800078e3cff */
[----:B------:R-:W-:Y:S02]  /*4870*/  @P3 LOP3.LUT R0, R0, 0x1, R7, 0x78, !PT ;  /* 0x0000000100003812 */ /* 0x000fe400078e7807 */
[----:B--2---:R-:W-:-:S04]  /*4880*/  IADD3 R18, P4, R18, R12, RZ ;  /* 0x0000000c12127210 */ /* 0x004fc80007f9e0ff */
[----:B------:R-:W-:Y:S01]  /*4890*/  ISETP.GE.U32.AND P1, PT, R18, UR6, PT ;  /* 0x0000000612007c0c */ /* 0x000fe2000bf26070 */
[----:B------:R-:W-:-:S05]  /*48a0*/  IMAD.X R2, R2, 0x1, R23, P4 ;  /* 0x0000000102027824 */ /* 0x000fca00020e0617 */
[----:B------:R-:W-:-:S13]  /*48b0*/  ISETP.GE.U32.AND.EX P1, PT, R2, UR7, PT, P1 ;  /* 0x0000000702007c0c */ /* 0x000fda000bf26110 */
[----:B------:R-:W-:Y:S05]  /*48c0*/  @P1 BRA `(.L_x_81) ;  /* 0x00000004005c1947 */ /* 0x000fea0003800000 */
[----:B------:R-:W0:Y:S01]  /*48d0*/  S2R R12, SR_CTAID.X ;  /* 0x00000000000c7919 */ /* 0x000e220000002500 */
[----:B------:R-:W-:Y:S01]  /*48e0*/  ULDC.64 UR6, c[0x0][0x628] ;  /* 0x00018a0000067ab9 */ /* 0x000fe20000000a00 */
[----:B------:R-:W-:Y:S01]  /*48f0*/  ULDC UR9, c[0x0][0x630] ;  /* 0x00018c0000097ab9 */ /* 0x000fe20000000800 */
[----:B------:R-:W-:Y:S01]  /*4900*/  ISETP.NE.U32.AND P1, PT, RZ, UR6, PT ;  /* 0x00000006ff007c0c */ /* 0x000fe2000bf25070 */
[----:B------:R-:W1:Y:S01]  /*4910*/  S2R R13, SR_CTAID.Y ;  /* 0x00000000000d7919 */ /* 0x000e620000002600 */
[----:B------:R-:W-:Y:S01]  /*4920*/  ULDC UR10, c[0x0][0x150] ;  /* 0x00005400000a7ab9 */ /* 0x000fe20000000800 */
[----:B------:R-:W-:Y:S01]  /*4930*/  IMAD.MOV.U32 R4, RZ, RZ, R18 ;  /* 0x000000ffff047224 */ /* 0x000fe200078e0012 */
[----:B------:R-:W-:Y:S01]  /*4940*/  ISETP.NE.AND.EX P1, PT, RZ, UR7, PT, P1 ;  /* 0x00000007ff007c0c */ /* 0x000fe2000bf25310 */
[----:B------:R-:W-:Y:S01]  /*4950*/  IMAD.MOV.U32 R5, RZ, RZ, R2 ;  /* 0x000000ffff057224 */ /* 0x000fe200078e0002 */
[----:B0-----:R-:W-:-:S11]  /*4960*/  I2FP.F32.U32 R14, R12 ;  /* 0x0000000c000e7245 */ /* 0x001fd60000201000 */
[----:B------:R-:W-:Y:S05]  /*4970*/  @!P1 BRA `(.L_x_82) ;  /* 0x0000000000289947 */ /* 0x000fea0003800000 */
[----:B------:R-:W-:Y:S02]  /*4980*/  ULDC UR8, c[0x0][0x634] ;  /* 0x00018d0000087ab9 */ /* 0x000fe40000000800 */
[----:B------:R-:W-:-:S05]  /*4990*/  IADD3 R5, P1, R18, UR8, RZ ;  /* 0x0000000812057c10 */ /* 0x000fca000ff3e0ff */
[----:B------:R-:W-:-:S04]  /*49a0*/  IMAD.X R15, RZ, RZ, R2, P1 ;  /* 0x000000ffff0f7224 */ /* 0x000fc800008e0602 */
[----:B------:R-:W-:-:S04]  /*49b0*/  IMAD.WIDE.U32 R6, R15, UR6, RZ ;  /* 0x000000060f067c25 */ /* 0x000fc8000f8e00ff */
[----:B------:R-:W-:-:S04]  /*49c0*/  IMAD.WIDE.U32 R6, P1, R5, UR7, R6 ;  /* 0x0000000705067c25 */ /* 0x000fc8000f820006 */
[----:B------:R-:W-:-:S04]  /*49d0*/  IMAD.WIDE.U32 R4, R5, UR6, RZ ;  /* 0x0000000605047c25 */ /* 0x000fc8000f8e00ff */
[----:B------:R-:W-:Y:S01]  /*49e0*/  IMAD.MOV.U32 R4, RZ, RZ, R7 ;  /* 0x000000ffff047224 */ /* 0x000fe200078e0007 */
[----:B------:R-:W-:Y:S01]  /*49f0*/  IADD3 RZ, P3, R5, R6, RZ ;  /* 0x0000000605ff7210 */ /* 0x000fe20007f7e0ff */
[----:B------:R-:W-:-:S04]  /*4a00*/  IMAD.X R5, RZ, RZ, RZ, P1 ;  /* 0x000000ffff057224 */ /* 0x000fc800008e06ff */
[----:B------:R-:W-:-:S08]  /*4a10*/  IMAD.WIDE.U32.X R4, R15, UR7, R4, P3 ;  /* 0x000000070f047c25 */ /* 0x000fd000098e0404 */
.L_x_82:
[----:B------:R-:W0:Y:S01]  /*4a20*/  LDC R21, c[0x0][0x65c] ;  /* 0x00019700ff157b82 */ /* 0x000e220000000800 */
[--C-:B------:R-:W-:Y:S01]  /*4a30*/  SHF.R.U64 R17, R4, UR9, R5.reuse ;  /* 0x0000000904117c19 */ /* 0x100fe20008001205 */
[----:B------:R-:W-:Y:S01]  /*4a40*/  FMUL R14, R14, UR10 ;  /* 0x0000000a0e0e7c20 */ /* 0x000fe20008400000 */
[----:B------:R-:W-:Y:S01]  /*4a50*/  SHF.R.U32.HI R4, RZ, UR9, R5 ;  /* 0x00000009ff047c19 */ /* 0x000fe20008011605 */
[----:B------:R-:W-:Y:S01]  /*4a60*/  ULDC UR8, c[0x0][0x154] ;  /* 0x0000550000087ab9 */ /* 0x000fe20000000800 */
[----:B------:R-:W-:Y:S01]  /*4a70*/  IADD3 R15, P1, RZ, -R17, RZ ;  /* 0x80000011ff0f7210 */ /* 0x000fe20007f3e0ff */
[----:B------:R-:W-:Y:S01]  /*4a80*/  ULDC.64 UR6, c[0x0][0x620] ;  /* 0x0001880000067ab9 */ /* 0x000fe20000000a00 */
[----:B-1----:R-:W-:Y:S01]  /*4a90*/  I2FP.F32.U32 R5, R13 ;  /* 0x0000000d00057245 */ /* 0x002fe20000201000 */
[----:B------:R-:W1:Y:S01]  /*4aa0*/  LDC R19, c[0x0][0x144] ;  /* 0x00005100ff137b82 */ /* 0x000e620000000800 */
[----:B------:R-:W2:Y:S01]  /*4ab0*/  F2I.U32.TRUNC.NTZ R14, R14 ;  /* 0x0000000e000e7305 */ /* 0x000ea2000020f000 */
[----:B------:R-:W-:-:S02]  /*4ac0*/  IMAD.X R4, RZ, RZ, ~R4, P1 ;  /* 0x000000ffff047224 */ /* 0x000fc400008e0e04 */
[----:B------:R-:W-:Y:S01]  /*4ad0*/  FMUL R6, R5, UR8 ;  /* 0x0000000805067c20 */ /* 0x000fe20008400000 */
[----:B------:R-:W-:Y:S01]  /*4ae0*/  IMAD.MOV.U32 R5, RZ, RZ, R2 ;  /* 0x000000ffff057224 */ /* 0x000fe200078e0002 */
[----:B------:R-:W-:Y:S01]  /*4af0*/  ULDC.64 UR8, c[0x0][0x640] ;  /* 0x0001900000087ab9 */ /* 0x000fe20000000a00 */
[----:B------:R-:W-:Y:S01]  /*4b00*/  IMAD R4, R4, UR6, RZ ;  /* 0x0000000604047c24 */ /* 0x000fe2000f8e02ff */
[----:B------:R-:W3:Y:S01]  /*4b10*/  LDC R20, c[0x0][0x148] ;  /* 0x00005200ff147b82 */ /* 0x000ee20000000800 */
[----:B------:R-:W-:Y:S01]  /*4b20*/  ISETP.NE.U32.AND P1, PT, RZ, UR8, PT ;  /* 0x00000008ff007c0c */ /* 0x000fe2000bf25070 */
[----:B------:R-:W4:Y:S01]  /*4b30*/  F2I.U32.TRUNC.NTZ R6, R6 ;  /* 0x0000000600067305 */ /* 0x000f22000020f000 */
[----:B------:R-:W-:Y:S02]  /*4b40*/  IMAD R7, R15, UR7, R4 ;  /* 0x000000070f077c24 */ /* 0x000fe4000f8e0204 */
[----:B------:R-:W-:Y:S01]  /*4b50*/  IMAD.MOV.U32 R4, RZ, RZ, R18 ;  /* 0x000000ffff047224 */ /* 0x000fe200078e0012 */
[----:B------:R-:W-:-:S02]  /*4b60*/  ISETP.NE.AND.EX P1, PT, RZ, UR9, PT, P1 ;  /* 0x00000009ff007c0c */ /* 0x000fc4000bf25310 */
[----:B0-----:R-:W-:Y:S01]  /*4b70*/  ISETP.NE.AND P4, PT, R21, 0x1, PT ;  /* 0x000000011500780c */ /* 0x001fe20003f85270 */
[----:B------:R-:W-:Y:S01]  /*4b80*/  IMAD.WIDE.U32 R4, R15, UR6, R4 ;  /* 0x000000060f047c25 */ /* 0x000fe2000f8e0004 */
[----:B------:R-:W-:-:S03]  /*4b90*/  ULDC UR6, c[0x0][0x618] ;  /* 0x0001860000067ab9 */ /* 0x000fc60000000800 */
[----:B--2---:R-:W-:Y:S02]  /*4ba0*/  IMAD.MOV R14, RZ, RZ, -R14 ;  /* 0x000000ffff0e7224 */ /* 0x004fe400078e0a0e */
[----:B------:R-:W-:Y:S02]  /*4bb0*/  IMAD.IADD R5, R5, 0x1, R7 ;  /* 0x0000000105057824 */ /* 0x000fe400078e0207 */
[----:B-1----:R-:W-:-:S03]  /*4bc0*/  IMAD R12, R19, R14, R12 ;  /* 0x0000000e130c7224 */ /* 0x002fc600078e020c */
[--C-:B------:R-:W-:Y:S01]  /*4bd0*/  SHF.R.U64 R14, R4, UR6, R5.reuse ;  /* 0x00000006040e7c19 */ /* 0x100fe20008001205 */
[----:B----4-:R-:W-:Y:S01]  /*4be0*/  IMAD.MOV R4, RZ, RZ, -R6 ;  /* 0x000000ffff047224 */ /* 0x010fe200078e0a06 */
[----:B------:R-:W-:Y:S01]  /*4bf0*/  SHF.R.U32.HI R5, RZ, UR6, R5 ;  /* 0x00000006ff057c19 */ /* 0x000fe20008011605 */
[----:B------:R-:W-:Y:S02]  /*4c00*/  ULDC UR6, c[0x0][0x608] ;  /* 0x0001820000067ab9 */ /* 0x000fe40000000800 */
[----:B---3--:R-:W-:Y:S01]  /*4c10*/  @P4 IMAD R12, R20, R4, R13 ;  /* 0x00000004140c4224 */ /* 0x008fe200078e020d */
[--C-:B------:R-:W-:Y:S02]  /*4c20*/  SHF.R.U64 R19, R14, UR6, R5.reuse ;  /* 0x000000060e137c19 */ /* 0x100fe40008001205 */
[----:B------:R-:W-:Y:S01]  /*4c30*/  SHF.R.U32.HI R4, RZ, UR6, R5 ;  /* 0x00000006ff047c19 */ /* 0x000fe20008011605 */
[----:B------:R-:W-:-:S03]  /*4c40*/  ULDC UR6, c[0x0][0x658] ;  /* 0x0001960000067ab9 */ /* 0x000fc60000000800 */
[--C-:B------:R-:W-:Y:S02]  /*4c50*/  SHF.R.U64 R13, R19, UR6, R4.reuse ;  /* 0x00000006130d7c19 */ /* 0x100fe40008001204 */
[----:B------:R-:W-:-:S03]  /*4c60*/  SHF.R.U32.HI R4, RZ, UR6, R4 ;  /* 0x00000006ff047c19 */ /* 0x000fc60008011604 */
[----:B------:R-:W-:Y:S02]  /*4c70*/  IMAD.MOV.U32 R6, RZ, RZ, R13 ;  /* 0x000000ffff067224 */ /* 0x000fe400078e000d */
[----:B------:R-:W-:Y:S01]  /*4c80*/  IMAD.MOV.U32 R5, RZ, RZ, R4 ;  /* 0x000000ffff057224 */ /* 0x000fe200078e0004 */
[----:B------:R-:W-:Y:S06]  /*4c90*/  @!P1 BRA `(.L_x_83) ;  /* 0x00000000002c9947 */ /* 0x000fec0003800000 */
        /* <DEDUP_REMOVED lines=9> */
[----:B------:R-:W-:-:S04]  /*4d30*/  IMAD.WIDE.U32.X R4, R15, UR9, R4, P3 ;  /* 0x000000090f047c25 */ /* 0x000fc800098e0404 */
[----:B------:R-:W-:-:S07]  /*4d40*/  IMAD.MOV.U32 R6, RZ, RZ, R4 ;  /* 0x000000ffff067224 */ /* 0x000fce00078e0004 */
.L_x_83:
[----:B------:R-:W-:Y:S01]  /*4d50*/  ULDC UR6, c[0x0][0x648] ;  /* 0x0001920000067ab9 */ /* 0x000fe20000000800 */
[----:B------:R-:W-:Y:S01]  /*4d60*/  LOP3.LUT R4, R19, UR13, RZ, 0xc0, !PT ;  /* 0x0000000d13047c12 */ /* 0x000fe2000f8ec0ff */
[----:B------:R-:W-:Y:S01]  /*4d70*/  ULDC UR7, c[0x0][0x610] ;  /* 0x0001840000077ab9 */ /* 0x000fe20000000800 */
[----:B------:R-:W-:Y:S01]  /*4d80*/  SHF.R.U64 R5, R6, UR6, R5 ;  /* 0x0000000606057c19 */ /* 0x000fe20008001205 */
[----:B------:R-:W-:Y:S01]  /*4d90*/  ULDC UR6, c[0x0][0x638] ;  /* 0x00018e0000067ab9 */ /* 0x000fe20000000800 */
[----:B------:R-:W-:-:S03]  /*4da0*/  LOP3.LUT R14, R14, UR4, RZ, 0xc0, !PT ;  /* 0x000000040e0e7c12 */ /* 0x000fc6000f8ec0ff */
[----:B------:R-:W-:Y:S02]  /*4db0*/  IMAD.MOV R6, RZ, RZ, -R5 ;  /* 0x000000ffff067224 */ /* 0x000fe400078e0a05 */
[----:B------:R-:W-:Y:S02]  /*4dc0*/  IMAD R5, R5, UR5, R4 ;  /* 0x0000000505057c24 */ /* 0x000fe4000f8e0204 */
[----:B------:R-:W-:Y:S01]  /*4dd0*/  IMAD R13, R6, UR6, R13 ;  /* 0x00000006060d7c24 */ /* 0x000fe2000f8e020d */
[----:B------:R-:W-:Y:S01]  /*4de0*/  ULDC UR6, c[0x0][0x600] ;  /* 0x0001800000067ab9 */ /* 0x000fe20000000800 */
[----:B------:R-:W-:Y:S02]  /*4df0*/  IMAD R12, R5, UR7, R12 ;  /* 0x00000007050c7c24 */ /* 0x000fe4000f8e020c */
[----:B------:R-:W-:Y:S02]  /*4e00*/  IMAD R13, R13, UR6, R14 ;  /* 0x000000060d0d7c24 */ /* 0x000fe4000f8e020e */
[----:B------:R-:W-:-:S03]  /*4e10*/  IMAD.MOV.U32 R4, RZ, RZ, 0x1 ;  /* 0x00000001ff047424 */ /* 0x000fc600078e00ff */
[----:B------:R-:W-:Y:S02]  /*4e20*/  SEL R22, R13, R12, !P4 ;  /* 0x0000000c0d167207 */ /* 0x000fe40006000000 */
[----:B------:R-:W-:-:S07]  /*4e30*/  SEL R19, R12, R13, !P4 ;  /* 0x0000000d0c137207 */ /* 0x000fce0006000000 */
.L_x_81:
[----:B------:R-:W-:Y:S05]  /*4e40*/  BSYNC B1 ;  /* 0x0000000000017941 */ /* 0x000fea0003800000 */
.L_x_80:
[----:B------:R-:W-:-:S13]  /*4e50*/  LOP3.LUT P1, RZ, R4, 0xff, RZ, 0xc0, !PT ;  /* 0x000000ff04ff7812 */ /* 0x000fda000782c0ff */
[----:B------:R-:W-:Y:S05]  /*4e60*/  @P1 BRA `(.L_x_84) ;  /* 0xfffffff000f81947 */ /* 0x000fea000383ffff */
[----:B------:R-:W-:Y:S05]  /*4e70*/  BSYNC B0 ;  /* 0x0000000000007941 */ /* 0x000fea0003800000 */
.L_x_72:
[----:B------:R-:W-:-:S03]  /*4e80*/  UMOV UR6, 0xffffffff ;  /* 0xffffffff00067882 */ /* 0x000fc60000000000 */
[----:B------:R-:W-:Y:S05]  /*4e90*/  BRA.DIV UR6, `(.L_x_85) ;  /* 0x0000000606f47947 */ /* 0x000fea000b800000 */
[----:B------:R-:W-:-:S13]  /*4ea0*/  ELECT P6, URZ, PT ;  /* 0x00000000003f782f */ /* 0x000fda00038c0000 */
.L_x_106:
[----:B------:R-:W-:Y:S04]  /*4eb0*/  BSSY B0, `(.L_x_86) ;  /* 0x0000058000007945 */ /* 0x000fe80003800000 */
[----:B------:R-:W-:Y:S05]  /*4ec0*/  @!P6 BRA `(.L_x_87) ;  /* 0x000000040058e947 */ /* 0x000fea0003800000 */
[----:B------:R-:W-:-:S04]  /*4ed0*/  LOP3.LUT R16, R16, 0x2, RZ, 0xfc, !PT ;  /* 0x0000000210107812 */ /* 0x000fc800078efcff */
[----:B------:R-:W-:-:S13]  /*4ee0*/  ISETP.NE.AND P0, PT, R16, 0x3, PT ;  /* 0x000000031000780c */ /* 0x000fda0003f05270 */
[----:B------:R-:W-:Y:S05]  /*4ef0*/  @!P0 BRA `(.L_x_88) ;  /* 0x0000000000048947 */ /* 0x000fea0003800000 */
[----:B------:R-:W-:Y:S01]  /*4f00*/  BPT.TRAP 0x1 ;  /* 0x000000040000795c */ /* 0x000fe20000300000 */
.L_x_88:
[----:B------:R-:W0:Y:S01]  /*4f10*/  S2R R3, SR_CgaCtaId ;  /* 0x0000000000037919 */ /* 0x000e220000008800 */
[----:B------:R-:W-:Y:S02]  /*4f20*/  MOV R2, 0x400 ;  /* 0x0000040000027802 */ /* 0x000fe40000000f00 */
[----:B------:R-:W-:Y:S02]  /*4f30*/  SHF.L.U32 R4, R0, 0x1f, RZ ;  /* 0x0000001f00047819 */ /* 0x000fe400000006ff */
[----:B0-----:R-:W-:-:S05]  /*4f40*/  LEA R2, R3, R2, 0x18 ;  /* 0x0000000203027211 */ /* 0x001fca00078ec0ff */
[----:B------:R-:W-:-:S04]  /*4f50*/  VIADD R2, R2, 0x48 ;  /* 0x0000004802027836 */ /* 0x000fc80000000000 */
[C---:B------:R-:W-:Y:S02]  /*4f60*/  IMAD R7, R9.reuse, 0x8, R2 ;  /* 0x0000000809077824 */ /* 0x040fe400078e0202 */
[----:B------:R-:W-:Y:S02]  /*4f70*/  VIADD R9, R9, 0x1 ;  /* 0x0000000109097836 */ /* 0x000fe40000000000 */
[----:B------:R-:W0:Y:S03]  /*4f80*/  SYNCS.PHASECHK.TRANS64.TRYWAIT P0, [R7+URZ], R4 ;  /* 0x00000004070075a7 */ /* 0x000e26000800017f */
[----:B------:R-:W-:-:S04]  /*4f90*/  ISETP.NE.AND P1, PT, R9, 0x9, PT ;  /* 0x000000090900780c */ /* 0x000fc80003f25270 */
[----:B------:R-:W-:Y:S02]  /*4fa0*/  SEL R3, RZ, 0x1, P1 ;  /* 0x00000001ff037807 */ /* 0x000fe40000800000 */
[----:B------:R-:W-:Y:S02]  /*4fb0*/  SEL R9, R9, RZ, P1 ;  /* 0x000000ff09097207 */ /* 0x000fe40000800000 */
[----:B------:R-:W-:-:S03]  /*4fc0*/  LOP3.LUT R6, R0, R3, RZ, 0x3c, !PT ;  /* 0x0000000300067212 */ /* 0x000fc600078e3cff */
[----:B------:R-:W-:Y:S01]  /*4fd0*/  IMAD R8, R9, 0x8, R2 ;  /* 0x0000000809087824 */ /* 0x000fe200078e0202 */
[----:B------:R-:W-:Y:S01]  /*4fe0*/  SHF.L.U32 R5, R6, 0x1f, RZ ;  /* 0x0000001f06057819 */ /* 0x000fe200000006ff */
[----:B0-----:R-:W-:Y:S06]  /*4ff0*/  @!P0 BRA `(.L_x_89) ;  /* 0x0000000400bc8947 */ /* 0x001fec0003800000 */
.L_x_107:
[----:B------:R-:W1:Y:S01]  /*5000*/  SYNCS.PHASECHK.TRANS64.TRYWAIT P0, [R8+URZ], R5 ;  /* 0x00000005080075a7 */ /* 0x000e62000800017f */
[----:B------:R-:W-:-:S05]  /*5010*/  VIADD R0, R9, 0x1 ;  /* 0x0000000109007836 */ /* 0x000fca0000000000 */
[----:B------:R-:W-:-:S04]  /*5020*/  ISETP.NE.AND P1, PT, R0, 0x9, PT ;  /* 0x000000090000780c */ /* 0x000fc80003f25270 */
[----:B------:R-:W-:Y:S02]  /*5030*/  SEL R3, RZ, 0x1, P1 ;  /* 0x00000001ff037807 */ /* 0x000fe40000800000 */
[----:B0-----:R-:W-:Y:S02]  /*5040*/  SEL R7, R0, RZ, P1 ;  /* 0x000000ff00077207 */ /* 0x001fe40000800000 */
[----:B------:R-:W-:-:S03]  /*5050*/  LOP3.LUT R6, R6, R3, RZ, 0x3c, !PT ;  /* 0x0000000306067212 */ /* 0x000fc600078e3cff */
[----:B------:R-:W-:Y:S01]  /*5060*/  IMAD R9, R7, 0x8, R2 ;  /* 0x0000000807097824 */ /* 0x000fe200078e0202 */
[----:B------:R-:W-:Y:S01]  /*5070*/  SHF.L.U32 R4, R6, 0x1f, RZ ;  /* 0x0000001f06047819 */ /* 0x000fe200000006ff */
[----:B-1----:R-:W-:Y:S06]  /*5080*/  @!P0 BRA `(.L_x_90) ;  /* 0x0000000400ac8947 */ /* 0x002fec0003800000 */
.L_x_108:
[----:B------:R-:W1:Y:S01]  /*5090*/  SYNCS.PHASECHK.TRANS64.TRYWAIT P0, [R9+URZ], R4 ;  /* 0x00000004090075a7 */ /* 0x000e62000800017f */
[----:B------:R-:W-:-:S05]  /*50a0*/  VIADD R0, R7, 0x1 ;  /* 0x0000000107007836 */ /* 0x000fca0000000000 */
[----:B------:R-:W-:-:S04]  /*50b0*/  ISETP.NE.AND P1, PT, R0, 0x9, PT ;  /* 0x000000090000780c */ /* 0x000fc80003f25270 */
[----:B------:R-:W-:Y:S02]  /*50c0*/  SEL R3, RZ, 0x1, P1 ;  /* 0x00000001ff037807 */ /* 0x000fe40000800000 */
[----:B------:R-:W-:Y:S02]  /*50d0*/  SEL R7, R0, RZ, P1 ;  /* 0x000000ff00077207 */ /* 0x000fe40000800000 */
[----:B------:R-:W-:-:S03]  /*50e0*/  LOP3.LUT R6, R6, R3, RZ, 0x3c, !PT ;  /* 0x0000000306067212 */ /* 0x000fc600078e3cff */
[----:B0-----:R-:W-:Y:S01]  /*50f0*/  IMAD R8, R7, 0x8, R2 ;  /* 0x0000000807087824 */ /* 0x001fe200078e0202 */
[----:B------:R-:W-:Y:S01]  /*5100*/  SHF.L.U32 R5, R6, 0x1f, RZ ;  /* 0x0000001f06057819 */ /* 0x000fe200000006ff */
[----:B-1----:R-:W-:Y:S06]  /*5110*/  @!P0 BRA `(.L_x_91) ;  /* 0x00000004009c8947 */ /* 0x002fec0003800000 */
.L_x_109:
        /* <DEDUP_REMOVED lines=9> */
.L_x_110:
        /* <DEDUP_REMOVED lines=9> */
.L_x_111:
        /* <DEDUP_REMOVED lines=9> */
.L_x_112:
[----:B------:R-:W1:Y:S01]  /*52d0*/  SYNCS.PHASECHK.TRANS64.TRYWAIT P0, [R9+URZ], R4 ;  /* 0x00000004090075a7 */ /* 0x000e62000800017f */
[----:B------:R-:W-:-:S05]  /*52e0*/  VIADD R0, R7, 0x1 ;  /* 0x0000000107007836 */ /* 0x000fca0000000000 */
[----:B------:R-:W-:-:S04]  /*52f0*/  ISETP.NE.AND P1, PT, R0, 0x9, PT ;  /* 0x000000090000780c */ /* 0x000fc80003f25270 */
[----:B------:R-:W-:Y:S02]  /*5300*/  SEL R3, RZ, 0x1, P1 ;  /* 0x00000001ff037807 */ /* 0x000fe40000800000 */
[----:B------:R-:W-:Y:S02]  /*5310*/  SEL R7, R0, RZ, P1 ;  /* 0x000000ff00077207 */ /* 0x000fe40000800000 */
[----:B------:R-:W-:-:S03]  /*5320*/  LOP3.LUT R11, R6, R3, RZ, 0x3c, !PT ;  /* 0x00000003060b7212 */ /* 0x000fc600078e3cff */
[----:B------:R-:W-:Y:S01]  /*5330*/  IMAD R6, R7, 0x8, R2 ;  /* 0x0000000807067824 */ /* 0x000fe200078e0202 */
[----:B0-----:R-:W-:Y:S01]  /*5340*/  SHF.L.U32 R5, R11, 0x1f, RZ ;  /* 0x0000001f0b057819 */ /* 0x001fe200000006ff */
[----:B-1----:R-:W-:Y:S06]  /*5350*/  @!P0 BRA `(.L_x_95) ;  /* 0x00000004005c8947 */ /* 0x002fec0003800000 */
.L_x_113:
[----:B------:R-:W1:Y:S01]  /*5360*/  SYNCS.PHASECHK.TRANS64.TRYWAIT P0, [R6+URZ], R5 ;  /* 0x00000005060075a7 */ /* 0x000e62000800017f */
[----:B------:R-:W-:-:S05]  /*5370*/  VIADD R0, R7, 0x1 ;  /* 0x0000000107007836 */ /* 0x000fca0000000000 */
[----:B------:R-:W-:-:S04]  /*5380*/  ISETP.NE.AND P1, PT, R0, 0x9, PT ;  /* 0x000000090000780c */ /* 0x000fc80003f25270 */
[----:B0-----:R-:W-:Y:S02]  /*5390*/  SEL R4, RZ, 0x1, P1 ;  /* 0x00000001ff047807 */ /* 0x001fe40000800000 */
[----:B------:R-:W-:Y:S02]  /*53a0*/  SEL R3, R0, RZ, P1 ;  /* 0x000000ff00037207 */ /* 0x000fe40000800000 */
[----:B------:R-:W-:Y:S01]  /*53b0*/  LOP3.LUT R0, R11, R4, RZ, 0x3c, !PT ;  /* 0x000000040b007212 */ /* 0x000fe200078e3cff */
[----:B-1----:R-:W-:Y:S06]  /*53c0*/  @!P0 BRA `(.L_x_96) ;  /* 0x0000000400548947 */ /* 0x002fec0003800000 */
.L_x_114:
[----:B------:R-:W-:Y:S01]  /*53d0*/  IMAD R3, R3, 0x8, R2 ;  /* 0x0000000803037824 */ /* 0x000fe200078e0202 */
[----:B------:R-:W-:-:S07]  /*53e0*/  SHF.L.U32 R0, R0, 0x1f, RZ ;  /* 0x0000001f00007819 */ /* 0x000fce00000006ff */
.L_x_97:
[----:B-1----:R1:W2:Y:S02]  /*53f0*/  SYNCS.PHASECHK.TRANS64.TRYWAIT P0, [R3+URZ], R0 ;  /* 0x00000000030075a7 */ /* 0x0022a4000800017f */
[----:B--2---:R-:W-:Y:S05]  /*5400*/  @!P0 NANOSLEEP.SYNCS 0x989680 ;  /* 0x009896800000895d */ /* 0x004fea0003900000 */
[----:B------:R-:W2:Y:S02]  /*5410*/  @!P0 SYNCS.PHASECHK.TRANS64 P0, [R3+URZ], R0 ;  /* 0x00000000030085a7 */ /* 0x000ea4000800007f */
[----:B--2---:R-:W-:Y:S05]  /*5420*/  @!P0 BRA `(.L_x_97) ;  /* 0xfffffffc00f08947 */ /* 0x004fea000383ffff */
.L_x_87:
[----:B------:R-:W-:Y:S05]  /*5430*/  BSYNC B0 ;  /* 0x0000000000007941 */ /* 0x000fea0003800000 */
.L_x_86:
[----:B------:R-:W-:Y:S05]  /*5440*/  EXIT ;  /* 0x000000000000794d */ /* 0x000fea0003800000 */
.L_x_20:
[----:B-1----:R1:W2:Y:S02]  /*5450*/  SYNCS.PHASECHK.TRANS64.TRYWAIT P0, [R49+URZ], R0 ;  /* 0x00000000310075a7 */ /* 0x0022a4000800017f */
[----:B--2---:R-:W-:Y:S05]  /*5460*/  @!P0 NANOSLEEP.SYNCS 0x989680 ;  /* 0x009896800000895d */ /* 0x004fea0003900000 */
[----:B------:R-:W2:Y:S02]  /*5470*/  @!P0 SYNCS.PHASECHK.TRANS64 P0, [R49+URZ], R0 ;  /* 0x00000000310085a7 */ /* 0x000ea4000800007f */
[----:B--2---:R-:W-:Y:S05]  /*5480*/  @!P0 BRA `(.L_x_20) ;  /* 0xfffffffc00f08947 */ /* 0x004fea000383ffff */
[----:B------:R-:W-:Y:S05]  /*5490*/  BRA `(.L_x_98) ;  /* 0xffffffc000e07947 */ /* 0x000fea000383ffff */
.L_x_25:
[----:B--2---:R2:W3:Y:S02]  /*54a0*/  SYNCS.PHASECHK.TRANS64.TRYWAIT P1, [R3+URZ], R0 ;  /* 0x00000000030075a7 */ /* 0x0044e4000802017f */
[----:B---3--:R-:W-:Y:S05]  /*54b0*/  @!P1 NANOSLEEP.SYNCS 0x989680 ;  /* 0x009896800000995d */ /* 0x008fea0003900000 */
[----:B------:R-:W3:Y:S02]  /*54c0*/  @!P1 SYNCS.PHASECHK.TRANS64 P1, [R3+URZ], R0 ;  /* 0x00000000030095a7 */ /* 0x000ee4000802007f */
[----:B---3--:R-:W-:Y:S05]  /*54d0*/  @!P1 BRA `(.L_x_25) ;  /* 0xfffffffc00f09947 */ /* 0x008fea000383ffff */
[----:B------:R-:W-:Y:S05]  /*54e0*/  BRA `(.L_x_24) ;  /* 0xffffffc400447947 */ /* 0x000fea000383ffff */
.L_x_30:
[----:B-1----:R-:W-:-:S04]  /*54f0*/  IMAD.U32 R5, RZ, RZ, UR4 ;  /* 0x00000004ff057e24 */ /* 0x002fc8000f8e00ff */
[----:B------:R1:W2:Y:S03]  /*5500*/  SYNCS.PHASECHK.TRANS64.TRYWAIT P1, [R5+URZ], R4 ;  /* 0x00000004050075a7 */ /* 0x0002a6000802017f */
[----:B--2---:R-:W-:Y:S05]  /*5510*/  @!P1 NANOSLEEP.SYNCS 0x989680 ;  /* 0x009896800000995d */ /* 0x004fea0003900000 */
[----:B------:R-:W2:Y:S02]  /*5520*/  @!P1 SYNCS.PHASECHK.TRANS64 P1, [R5+URZ], R4 ;  /* 0x00000004050095a7 */ /* 0x000ea4000802007f */
[----:B--2---:R-:W-:Y:S05]  /*5530*/  @!P1 BRA `(.L_x_30) ;  /* 0xfffffffc00ec9947 */ /* 0x004fea000383ffff */
[----:B------:R-:W-:Y:S05]  /*5540*/  BRA `(.L_x_29) ;  /* 0xffffffc8006c7947 */ /* 0x000fea000383ffff */
.L_x_36:
[----:B0-----:R0:W1:Y:S02]  /*5550*/  SYNCS.PHASECHK.TRANS64.TRYWAIT P0, [R49+URZ+0x10], R0 ;  /* 0x00001000310075a7 */ /* 0x001064000800017f */
[----:B-1----:R-:W-:Y:S05]  /*5560*/  @!P0 NANOSLEEP.SYNCS 0x989680 ;  /* 0x009896800000895d */ /* 0x002fea0003900000 */
[----:B------:R-:W1:Y:S02]  /*5570*/  @!P0 SYNCS.PHASECHK.TRANS64 P0, [R49+URZ+0x10], R0 ;  /* 0x00001000310085a7 */ /* 0x000e64000800007f */
[----:B-1----:R-:W-:Y:S05]  /*5580*/  @!P0 BRA `(.L_x_36) ;  /* 0xfffffffc00f08947 */ /* 0x002fea000383ffff */
[----:B------:R-:W-:Y:S05]  /*5590*/  BRA `(.L_x_99) ;  /* 0xffffffd000287947 */ /* 0x000fea000383ffff */
.L_x_73:
[----:B------:R-:W-:Y:S01]  /*55a0*/  BSSY B1, `(.L_x_100) ;  /* 0x0000006000017945 */ /* 0x000fe20003800000 */
[----:B------:R-:W-:-:S07]  /*55b0*/  IMAD.MOV.U32 R15, RZ, RZ, -0x1 ;  /* 0xffffffffff0f7424 */ /* 0x000fce00078e00ff */
[----:B-----5:R-:W-:Y:S05]  /*55c0*/  WARPSYNC.COLLECTIVE R15, `(.L_x_101) ;  /* 0x000000000f0c7348 */ /* 0x020fea0003c00000 */
[----:B------:R-:W-:Y:S02]  /*55d0*/  ELECT P6, UR62, PT ;  /* 0x00000000003e782f */ /* 0x000fe400038c0000 */
[----:B------:R-:W-:Y:S01]  /*55e0*/  MOV R14, UR62 ;  /* 0x0000003e000e7c02 */ /* 0x000fe20008000f00 */
[----:B-----5:R-:W-:Y:S10]  /*55f0*/  ENDCOLLECTIVE ;  /* 0x000000000000791b */ /* 0x020ff40003800000 */
.L_x_101:
[----:B------:R-:W-:Y:S05]  /*5600*/  BSYNC B1 ;  /* 0x0000000000017941 */ /* 0x000fea0003800000 */
.L_x_100:
[----:B------:R-:W-:Y:S05]  /*5610*/  BRA `(.L_x_102) ;  /* 0xffffffec00187947 */ /* 0x000fea000383ffff */
.L_x_76:
[----:B-1----:R1:W2:Y:S02]  /*5620*/  SYNCS.PHASECHK.TRANS64.TRYWAIT P1, [R13+URZ+0x48], R6 ;  /* 0x000048060d0075a7 */ /* 0x0022a4000802017f */
[----:B--2---:R-:W-:Y:S05]  /*5630*/  @!P1 NANOSLEEP.SYNCS 0x989680 ;  /* 0x009896800000995d */ /* 0x004fea0003900000 */
[----:B------:R-:W2:Y:S02]  /*5640*/  @!P1 SYNCS.PHASECHK.TRANS64 P1, [R13+URZ+0x48], R6 ;  /* 0x000048060d0095a7 */ /* 0x000ea4000802007f */
[----:B--2---:R-:W-:Y:S05]  /*5650*/  @!P1 BRA `(.L_x_76) ;  /* 0xfffffffc00f09947 */ /* 0x004fea000383ffff */
[----:B------:R-:W-:Y:S05]  /*5660*/  BRA `(.L_x_103) ;  /* 0xffffffec004c7947 */ /* 0x000fea000383ffff */
.L_x_85:
[----:B------:R-:W-:Y:S01]  /*5670*/  BSSY B0, `(.L_x_104) ;  /* 0x0000006000007945 */ /* 0x000fe20003800000 */
[----:B------:R-:W-:-:S07]  /*5680*/  IMAD.MOV.U32 R15, RZ, RZ, -0x1 ;  /* 0xffffffffff0f7424 */ /* 0x000fce00078e00ff */
[----:B-----5:R-:W-:Y:S05]  /*5690*/  WARPSYNC.COLLECTIVE R15, `(.L_x_105) ;  /* 0x000000000f0c7348 */ /* 0x020fea0003c00000 */
[----:B------:R-:W-:Y:S02]  /*56a0*/  ELECT P6, UR62, PT ;  /* 0x00000000003e782f */ /* 0x000fe400038c0000 */
[----:B------:R-:W-:Y:S01]  /*56b0*/  MOV R14, UR62 ;  /* 0x0000003e000e7c02 */ /* 0x000fe20008000f00 */
[----:B-----5:R-:W-:Y:S10]  /*56c0*/  ENDCOLLECTIVE ;  /* 0x000000000000791b */ /* 0x020ff40003800000 */
.L_x_105:
[----:B------:R-:W-:Y:S05]  /*56d0*/  BSYNC B0 ;  /* 0x0000000000007941 */ /* 0x000fea0003800000 */
.L_x_104:
[----:B------:R-:W-:Y:S05]  /*56e0*/  BRA `(.L_x_106) ;  /* 0xfffffff400f07947 */ /* 0x000fea000383ffff */
.L_x_89:
[----:B0-----:R0:W1:Y:S02]  /*56f0*/  SYNCS.PHASECHK.TRANS64.TRYWAIT P0, [R7+URZ], R4 ;  /* 0x00000004070075a7 */ /* 0x001064000800017f */
[----:B-1----:R-:W-:Y:S05]  /*5700*/  @!P0 NANOSLEEP.SYNCS 0x989680 ;  /* 0x009896800000895d */ /* 0x002fea0003900000 */
[----:B------:R-:W1:Y:S02]  /*5710*/  @!P0 SYNCS.PHASECHK.TRANS64 P0, [R7+URZ], R4 ;  /* 0x00000004070085a7 */ /* 0x000e64000800007f */
[----:B-1----:R-:W-:Y:S05]  /*5720*/  @!P0 BRA `(.L_x_89) ;  /* 0xfffffffc00f08947 */ /* 0x002fea000383ffff */
[----:B------:R-:W-:Y:S05]  /*5730*/  BRA `(.L_x_107) ;  /* 0xfffffff800307947 */ /* 0x000fea000383ffff */
.L_x_90:
[----:B0-----:R0:W1:Y:S02]  /*5740*/  SYNCS.PHASECHK.TRANS64.TRYWAIT P0, [R8+URZ], R5 ;  /* 0x00000005080075a7 */ /* 0x001064000800017f */
[----:B-1----:R-:W-:Y:S05]  /*5750*/  @!P0 NANOSLEEP.SYNCS 0x989680 ;  /* 0x009896800000895d */ /* 0x002fea0003900000 */
[----:B------:R-:W1:Y:S02]  /*5760*/  @!P0 SYNCS.PHASECHK.TRANS64 P0, [R8+URZ], R5 ;  /* 0x00000005080085a7 */ /* 0x000e64000800007f */
[----:B-1----:R-:W-:Y:S05]  /*5770*/  @!P0 BRA `(.L_x_90) ;  /* 0xfffffffc00f08947 */ /* 0x002fea000383ffff */
[----:B------:R-:W-:Y:S05]  /*5780*/  BRA `(.L_x_108) ;  /* 0xfffffff800407947 */ /* 0x000fea000383ffff */
.L_x_91:
[----:B0-----:R0:W1:Y:S02]  /*5790*/  SYNCS.PHASECHK.TRANS64.TRYWAIT P0, [R9+URZ], R4 ;  /* 0x00000004090075a7 */ /* 0x001064000800017f */
[----:B-1----:R-:W-:Y:S05]  /*57a0*/  @!P0 NANOSLEEP.SYNCS 0x989680 ;  /* 0x009896800000895d */ /* 0x002fea0003900000 */
[----:B------:R-:W1:Y:S02]  /*57b0*/  @!P0 SYNCS.PHASECHK.TRANS64 P0, [R9+URZ], R4 ;  /* 0x00000004090085a7 */ /* 0x000e64000800007f */
[----:B-1----:R-:W-:Y:S05]  /*57c0*/  @!P0 BRA `(.L_x_91) ;  /* 0xfffffffc00f08947 */ /* 0x002fea000383ffff */
[----:B------:R-:W-:Y:S05]  /*57d0*/  BRA `(.L_x_109) ;  /* 0xfffffff800507947 */ /* 0x000fea000383ffff */
.L_x_92:
[----:B0-----:R0:W1:Y:S02]  /*57e0*/  SYNCS.PHASECHK.TRANS64.TRYWAIT P0, [R8+URZ], R5 ;  /* 0x00000005080075a7 */ /* 0x001064000800017f */
[----:B-1----:R-:W-:Y:S05]  /*57f0*/  @!P0 NANOSLEEP.SYNCS 0x989680 ;  /* 0x009896800000895d */ /* 0x002fea0003900000 */
[----:B------:R-:W1:Y:S02]  /*5800*/  @!P0 SYNCS.PHASECHK.TRANS64 P0, [R8+URZ], R5 ;  /* 0x00000005080085a7 */ /* 0x000e64000800007f */
[----:B-1----:R-:W-:Y:S05]  /*5810*/  @!P0 BRA `(.L_x_92) ;  /* 0xfffffffc00f08947 */ /* 0x002fea000383ffff */
[----:B------:R-:W-:Y:S05]  /*5820*/  BRA `(.L_x_110) ;  /* 0xfffffff800607947 */ /* 0x000fea000383ffff */
.L_x_93:
[----:B0-----:R0:W1:Y:S02]  /*5830*/  SYNCS.PHASECHK.TRANS64.TRYWAIT P0, [R9+URZ], R4 ;  /* 0x00000004090075a7 */ /* 0x001064000800017f */
[----:B-1----:R-:W-:Y:S05]  /*5840*/  @!P0 NANOSLEEP.SYNCS 0x989680 ;  /* 0x009896800000895d */ /* 0x002fea0003900000 */
[----:B------:R-:W1:Y:S02]  /*5850*/  @!P0 SYNCS.PHASECHK.TRANS64 P0, [R9+URZ], R4 ;  /* 0x00000004090085a7 */ /* 0x000e64000800007f */
[----:B-1----:R-:W-:Y:S05]  /*5860*/  @!P0 BRA `(.L_x_93) ;  /* 0xfffffffc00f08947 */ /* 0x002fea000383ffff */
[----:B------:R-:W-:Y:S05]  /*5870*/  BRA `(.L_x_111) ;  /* 0xfffffff800707947 */ /* 0x000fea000383ffff */
.L_x_94:
[----:B0-----:R0:W1:Y:S02]  /*5880*/  SYNCS.PHASECHK.TRANS64.TRYWAIT P0, [R8+URZ], R5 ;  /* 0x00000005080075a7 */ /* 0x001064000800017f */
[----:B-1----:R-:W-:Y:S05]  /*5890*/  @!P0 NANOSLEEP.SYNCS 0x989680 ;  /* 0x009896800000895d */ /* 0x002fea0003900000 */
[----:B------:R-:W1:Y:S02]  /*58a0*/  @!P0 SYNCS.PHASECHK.TRANS64 P0, [R8+URZ], R5 ;  /* 0x00000005080085a7 */ /* 0x000e64000800007f */
[----:B-1----:R-:W-:Y:S05]  /*58b0*/  @!P0 BRA `(.L_x_94) ;  /* 0xfffffffc00f08947 */ /* 0x002fea000383ffff */
[----:B------:R-:W-:Y:S05]  /*58c0*/  BRA `(.L_x_112) ;  /* 0xfffffff800807947 */ /* 0x000fea000383ffff */
.L_x_95:
[----:B0-----:R0:W1:Y:S02]  /*58d0*/  SYNCS.PHASECHK.TRANS64.TRYWAIT P0, [R9+URZ], R4 ;  /* 0x00000004090075a7 */ /* 0x001064000800017f */
[----:B-1----:R-:W-:Y:S05]  /*58e0*/  @!P0 NANOSLEEP.SYNCS 0x989680 ;  /* 0x009896800000895d */ /* 0x002fea0003900000 */
[----:B------:R-:W1:Y:S02]  /*58f0*/  @!P0 SYNCS.PHASECHK.TRANS64 P0, [R9+URZ], R4 ;  /* 0x00000004090085a7 */ /* 0x000e64000800007f */
[----:B-1----:R-:W-:Y:S05]  /*5900*/  @!P0 BRA `(.L_x_95) ;  /* 0xfffffffc00f08947 */ /* 0x002fea000383ffff */
[----:B------:R-:W-:Y:S05]  /*5910*/  BRA `(.L_x_113) ;  /* 0xfffffff800907947 */ /* 0x000fea000383ffff */
.L_x_96:
[----:B0-----:R0:W1:Y:S02]  /*5920*/  SYNCS.PHASECHK.TRANS64.TRYWAIT P0, [R6+URZ], R5 ;  /* 0x00000005060075a7 */ /* 0x001064000800017f */
[----:B-1----:R-:W-:Y:S05]  /*5930*/  @!P0 NANOSLEEP.SYNCS 0x989680 ;  /* 0x009896800000895d */ /* 0x002fea0003900000 */
[----:B------:R-:W1:Y:S02]  /*5940*/  @!P0 SYNCS.PHASECHK.TRANS64 P0, [R6+URZ], R5 ;  /* 0x00000005060085a7 */ /* 0x000e64000800007f */
[----:B-1----:R-:W-:Y:S05]  /*5950*/  @!P0 BRA `(.L_x_96) ;  /* 0xfffffffc00f08947 */ /* 0x002fea000383ffff */
[----:B------:R-:W-:Y:S05]  /*5960*/  BRA `(.L_x_114) ;  /* 0xfffffff800987947 */ /* 0x000fea000383ffff */
.L_x_115:
[----:B------:R-:W-:-:S00]  /*5970*/  BRA `(.L_x_115) ;  /* 0xfffffffc00fc7947 */ /* 0x000fc0000383ffff */
[----:B------:R-:W-:-:S00]  /*5980*/  NOP ;  /* 0x0000000000007918 */ /* 0x000fc00000000000 */
[----:B------:R-:W-:-:S00]  /*5990*/  NOP ;  /* 0x0000000000007918 */ /* 0x000fc00000000000 */
[----:B------:R-:W-:-:S00]  /*59a0*/  NOP ;  /* 0x0000000000007918 */ /* 0x000fc00000000000 */
[----:B------:R-:W-:-:S00]  /*59b0*/  NOP ;  /* 0x0000000000007918 */ /* 0x000fc00000000000 */
[----:B------:R-:W-:-:S00]  /*59c0*/  NOP ;  /* 0x0000000000007918 */ /* 0x000fc00000000000 */
[----:B------:R-:W-:-:S00]  /*59d0*/  NOP ;  /* 0x0000000000007918 */ /* 0x000fc00000000000 */
[----:B------:R-:W-:-:S00]  /*59e0*/  NOP ;  /* 0x0000000000007918 */ /* 0x000fc00000000000 */
[----:B------:R-:W-:-:S00]  /*59f0*/  NOP ;  /* 0x0000000000007918 */ /* 0x000fc00000000000 */
.L_x_116:


//--------------------- .nv.global.init           --------------------------
	.section	.nv.global.init,"aw",@progbits
.nv.global.init:
	.type		$str$22,@object
	.size		$str$22,($str$23 - $str$22)
$str$22:
        /*0000*/ 	.byte	0x6b, 0x5f, 0x74, 0x69, 0x6c, 0x65, 0x5f, 0x63, 0x6f, 0x75, 0x6e, 0x74, 0x20, 0x3e, 0x3d, 0x20
        /*0010*/ 	.byte	0x31, 0x00
	.type		$str$23,@object
	.size		$str$23,(__unnamed_1 - $str$23)
$str$23:
        /*0012*/ 	.byte	0x2f, 0x74, 0x6d, 0x70, 0x2f, 0x63, 0x75, 0x74, 0x6c, 0x61, 0x73, 0x73, 0x5f, 0x73, 0x77, 0x65
        /*0022*/ 	.byte	0x65, 0x70, 0x5f, 0x73, 0x72, 0x63, 0x2f, 0x69, 0x6e, 0x63, 0x6c, 0x75, 0x64, 0x65, 0x2f, 0x63
        /*0032*/ 	.byte	0x75, 0x74, 0x6c, 0x61, 0x73, 0x73, 0x2f, 0x67, 0x65, 0x6d, 0x6d, 0x2f, 0x63, 0x6f, 0x6c, 0x6c
        /*0042*/ 	.byte	0x65, 0x63, 0x74, 0x69, 0x76, 0x65, 0x2f, 0x73, 0x6d, 0x39, 0x30, 0x5f, 0x6d, 0x6d, 0x61, 0x5f
        /*0052*/ 	.byte	0x74, 0x6d, 0x61, 0x5f, 0x67, 0x6d, 0x6d, 0x61, 0x5f, 0x73, 0x73, 0x5f, 0x77, 0x61, 0x72, 0x70
        /*0062*/ 	.byte	0x73, 0x70, 0x65, 0x63, 0x69, 0x61, 0x6c, 0x69, 0x7a, 0x65, 0x64, 0x2e, 0x68, 0x70, 0x70, 0x00
	.type		__unnamed_1,@object
	.size		__unnamed_1,(.L_0 - __unnamed_1)
__unnamed_1:
        /*0072*/ 	.byte	0x76, 0x6f, 0x69, 0x64, 0x20, 0x63, 0x75, 0x74, 0x6c, 0x61, 0x73, 0x73, 0x3a, 0x3a, 0x67, 0x65
        /* <DEDUP_REMOVED lines=179> */
        /*0bb2*/ 	.byte	0x75, 0x74, 0x65, 0x3a, 0x3a, 0x69, 0x64, 0x65, 0x6e, 0x74, 0x69, 0x74, 0x79, 0x5d, 0x00
.L_0:


//--------------------- .nv.shared._ZN7cutlass13device_kernelINS_4gemm6kernel13GemmUniversalIN4cute5tupleIJiiiiEEENS1_10collective13CollectiveMmaINS1_34MainloopSm90TmaGmmaWarpSpecializedILi9ENS5_IJNS4_1CILi2EEENSA_ILi1EEESC_EEENS1_32KernelTmaWarpSpecializedPingpongEEENS5_IJNSA_ILi64EEENSA_ILi32EEENSA_ILi128EEEEEENS_6half_tENS5_IJlSC_lEEESK_SL_NS4_8TiledMMAINS4_8MMA_AtomIJNS4_4SM904GMMA25MMA_64x32x16_F32F16F16_SSILNSP_5MajorE0ELSR_0ELNSP_7ScaleInE1ELSS_1EEEEEENS4_6LayoutINS5_IJSC_SC_SC_EEENS5_IJNSA_ILi0EEESX_SX_EEEEENS5_IJNS4_10UnderscoreES10_S10_EEEEENS4_13SM90_TMA_LOADENS4_14ComposedLayoutINS4_7SwizzleILi3ELi4ELi3EEENS4_18smem_ptr_flag_bitsILi16EEENSV_INS5_IJNSA_ILi8EEESG_EEENS5_IJSG_SC_EEEEEEEvNS4_8identityENS4_23SM90_TMA_LOAD_MULTICASTES1D_vS1E_EENS_8epilogue10collective6detail29Sm90TmaWarpSpecializedAdapterINS1I_15DefaultEpilogueISK_SL_SL_NS1H_6thread17LinearCombinationISK_Li1EffLNS1M_9ScaleType4KindE0ELNS_15FloatRoundStyleE2ESK_EENS1_15EpilogueDefaultEEEEEvvEEEEvNT_6ParamsE --------------------------
	.section	.nv.shared._ZN7cutlass13device_kernelINS_4gemm6kernel13GemmUniversalIN4cute5tupleIJiiiiEEENS1_10collective13CollectiveMmaINS1_34MainloopSm90TmaGmmaWarpSpecializedILi9ENS5_IJNS4_1CILi2EEENSA_ILi1EEESC_EEENS1_32KernelTmaWarpSpecializedPingpongEEENS5_IJNSA_ILi64EEENSA_ILi32EEENSA_ILi128EEEEEENS_6half_tENS5_IJlSC_lEEESK_SL_NS4_8TiledMMAINS4_8MMA_AtomIJNS4_4SM904GMMA25MMA_64x32x16_F32F16F16_SSILNSP_5MajorE0ELSR_0ELNSP_7ScaleInE1ELSS_1EEEEEENS4_6LayoutINS5_IJSC_SC_SC_EEENS5_IJNSA_ILi0EEESX_SX_EEEEENS5_IJNS4_10UnderscoreES10_S10_EEEEENS4_13SM90_TMA_LOADENS4_14ComposedLayoutINS4_7SwizzleILi3ELi4ELi3EEENS4_18smem_ptr_flag_bitsILi16EEENSV_INS5_IJNSA_ILi8EEESG_EEENS5_IJSG_SC_EEEEEEEvNS4_8identityENS4_23SM90_TMA_LOAD_MULTICASTES1D_vS1E_EENS_8epilogue10collective6detail29Sm90TmaWarpSpecializedAdapterINS1I_15DefaultEpilogueISK_SL_SL_NS1H_6thread17LinearCombinationISK_Li1EffLNS1M_9ScaleType4KindE0ELNS_15FloatRoundStyleE2ESK_EENS1_15EpilogueDefaultEEEEEvvEEEEvNT_6ParamsE,"aw",@nobits
	.sectionflags	@""
	.align	16
	.zero		1024


//--------------------- .nv.shared.reserved.0     --------------------------
	.section	.nv.shared.reserved.0,"aw",@nobits
	.weak		__nv_reservedSMEM_offset_0_alias
	.size		__nv_reservedSMEM_offset_0_alias, 0, 0
	.other		__nv_reservedSMEM_offset_0_alias,@"STO_CUDA_RESERVED_SHARED STV_DEFAULT"
__nv_reservedSMEM_offset_0_alias:
	.zero		0


//--------------------- .nv.global                --------------------------
	.section	.nv.global,"aw",@nobits
.nv.global:
	.type		_ZN39_INTERNAL_12855f91_4_k_cu_681af594_62624cute1_E,@object
	.size		_ZN39_INTERNAL_12855f91_4_k_cu_681af594_62624cute1_E,(_ZN39_INTERNAL_12855f91_4_k_cu_681af594_62624cuda3std3__45__cpo6cbeginE - _ZN39_INTERNAL_12855f91_4_k_cu_681af594_62624cute1_E)
_ZN39_INTERNAL_12855f91_4_k_cu_681af594_62624cute1_E:
	.zero		1
	.type		_ZN39_INTERNAL_12855f91_4_k_cu_681af594_62624cuda3std3__45__cpo6cbeginE,@object
	.size		_ZN39_INTERNAL_12855f91_4_k_cu_681af594_62624cuda3std3__45__cpo6cbeginE,(_ZN39_INTERNAL_12855f91_4_k_cu_681af594_62624cuda3std3__48in_placeE - _ZN39_INTERNAL_12855f91_4_k_cu_681af594_62624cuda3std3__45__cpo6cbeginE)
_ZN39_INTERNAL_12855f91_4_k_cu_681af594_62624cuda3std3__45__cpo6cbeginE:
	.zero		1
	.type		_ZN39_INTERNAL_12855f91_4_k_cu_681af594_62624cuda3std3__48in_placeE,@object
	.size		_ZN39_INTERNAL_12855f91_4_k_cu_681af594_62624cuda3std3__48in_placeE,(_ZN39_INTERNAL_12855f91_4_k_cu_681af594_62624cuda3std6ranges3__45__cpo9iter_moveE - _ZN39_INTERNAL_12855f91_4_k_cu_681af594_62624cuda3std3__48in_placeE)
_ZN39_INTERNAL_12855f91_4_k_cu_681af594_62624cuda3std3__48in_placeE:
	.zero		1
	.type		_ZN39_INTERNAL_12855f91_4_k_cu_681af594_62624cuda3std6ranges3__45__cpo9iter_moveE,@object
	.size		_ZN39_INTERNAL_12855f91_4_k_cu_681af594_62624cuda3std6ranges3__45__cpo9iter_moveE,(_ZN39_INTERNAL_12855f91_4_k_cu_681af594_62624cuda3std3__45__cpo5beginE - _ZN39_INTERNAL_12855f91_4_k_cu_681af594_62624cuda3std6ranges3__45__cpo9iter_moveE)
_ZN39_INTERNAL_12855f91_4_k_cu_681af594_62624cuda3std6ranges3__45__cpo9iter_moveE:
	.zero		1
	.type		_ZN39_INTERNAL_12855f91_4_k_cu_681af594_62624cuda3std3__45__cpo5beginE,@object
	.size		_ZN39_INTERNAL_12855f91_4_k_cu_681af594_62624cuda3std3__45__cpo5beginE,(_ZN39_INTERNAL_12855f91_4_k_cu_681af594_62624cuda3std3__441_GLOBAL__N__12855f91_4_k_cu_681af594_62626ignoreE - _ZN39_INTERNAL_12855f91_4_k_cu_681af594_62624cuda3std3__45__cpo5beginE)
_ZN39_INTERNAL_12855f91_4_k_cu_681af594_62624cuda3std3__45__cpo5beginE:
	.zero		1
	.type		_ZN39_INTERNAL_12855f91_4_k_cu_681af594_62624cuda3std3__441_GLOBAL__N__12855f91_4_k_cu_681af594_62626ignoreE,@object
	.size		_ZN39_INTERNAL_12855f91_4_k_cu_681af594_62624cuda3std3__441_GLOBAL__N__12855f91_4_k_cu_681af594_62626ignoreE,(_ZN39_INTERNAL_12855f91_4_k_cu_681af594_62624cute7productE - _ZN39_INTERNAL_12855f91_4_k_cu_681af594_62624cuda3std3__441_GLOBAL__N__12855f91_4_k_cu_681af594_62626ignoreE)
_ZN39_INTERNAL_12855f91_4_k_cu_681af594_62624cuda3std3__441_GLOBAL__N__12855f91_4_k_cu_681af594_62626ignoreE:
	.zero		1
	.type		_ZN39_INTERNAL_12855f91_4_k_cu_681af594_62624cute7productE,@object
	.size		_ZN39_INTERNAL_12855f91_4_k_cu_681af594_62624cute7productE,(_ZN39_INTERNAL_12855f91_4_k_cu_681af594_62624cuda3std3__45__cpo3endE - _ZN39_INTERNAL_12855f91_4_k_cu_681af594_62624cute7productE)
_ZN39_INTERNAL_12855f91_4_k_cu_681af594_62624cute7productE:
	.zero		1
	.type		_ZN39_INTERNAL_12855f91_4_k_cu_681af594_62624cuda3std3__45__cpo3endE,@object
	.size		_ZN39_INTERNAL_12855f91_4_k_cu_681af594_62624cuda3std3__45__cpo3endE,(_ZN39_INTERNAL_12855f91_4_k_cu_681af594_62624cuda3std3__419piecewise_constructE - _ZN39_INTERNAL_12855f91_4_k_cu_681af594_62624cuda3std3__45__cpo3endE)
_ZN39_INTERNAL_12855f91_4_k_cu_681af594_62624cuda3std3__45__cpo3endE:
	.zero		1
	.type		_ZN39_INTERNAL_12855f91_4_k_cu_681af594_62624cuda3std3__419piecewise_constructE,@object
	.size		_ZN39_INTERNAL_12855f91_4_k_cu_681af594_62624cuda3std3__419piecewise_constructE,(_ZN39_INTERNAL_12855f91_4_k_cu_681af594_62624cuda3std3__45__cpo4cendE - _ZN39_INTERNAL_12855f91_4_k_cu_681af594_62624cuda3std3__419piecewise_constructE)
_ZN39_INTERNAL_12855f91_4_k_cu_681af594_62624cuda3std3__419piecewise_constructE:
	.zero		1
	.type		_ZN39_INTERNAL_12855f91_4_k_cu_681af594_62624cuda3std3__45__cpo4cendE,@object
	.size		_ZN39_INTERNAL_12855f91_4_k_cu_681af594_62624cuda3std3__45__cpo4cendE,(_ZN39_INTERNAL_12855f91_4_k_cu_681af594_62624cuda3std6ranges3__45__cpo4swapE - _ZN39_INTERNAL_12855f91_4_k_cu_681af594_62624cuda3std3__45__cpo4cendE)
_ZN39_INTERNAL_12855f91_4_k_cu_681af594_62624cuda3std3__45__cpo4cendE:
	.zero		1
	.type		_ZN39_INTERNAL_12855f91_4_k_cu_681af594_62624cuda3std6ranges3__45__cpo4swapE,@object
	.size		_ZN39_INTERNAL_12855f91_4_k_cu_681af594_62624cuda3std6ranges3__45__cpo4swapE,(.L_8 - _ZN39_INTERNAL_12855f91_4_k_cu_681af594_62624cuda3std6ranges3__45__cpo4swapE)
_ZN39_INTERNAL_12855f91_4_k_cu_681af594_62624cuda3std6ranges3__45__cpo4swapE:
	.zero		1
.L_8:


//--------------------- .nv.constant0._ZN7cutlass13device_kernelINS_4gemm6kernel13GemmUniversalIN4cute5tupleIJiiiiEEENS1_10collective13CollectiveMmaINS1_34MainloopSm90TmaGmmaWarpSpecializedILi9ENS5_IJNS4_1CILi2EEENSA_ILi1EEESC_EEENS1_32KernelTmaWarpSpecializedPingpongEEENS5_IJNSA_ILi64EEENSA_ILi32EEENSA_ILi128EEEEEENS_6half_tENS5_IJlSC_lEEESK_SL_NS4_8TiledMMAINS4_8MMA_AtomIJNS4_4SM904GMMA25MMA_64x32x16_F32F16F16_SSILNSP_5MajorE0ELSR_0ELNSP_7ScaleInE1ELSS_1EEEEEENS4_6LayoutINS5_IJSC_SC_SC_EEENS5_IJNSA_ILi0EEESX_SX_EEEEENS5_IJNS4_10UnderscoreES10_S10_EEEEENS4_13SM90_TMA_LOADENS4_14ComposedLayoutINS4_7SwizzleILi3ELi4ELi3EEENS4_18smem_ptr_flag_bitsILi16EEENSV_INS5_IJNSA_ILi8EEESG_EEENS5_IJSG_SC_EEEEEEEvNS4_8identityENS4_23SM90_TMA_LOAD_MULTICASTES1D_vS1E_EENS_8epilogue10collective6detail29Sm90TmaWarpSpecializedAdapterINS1I_15DefaultEpilogueISK_SL_SL_NS1H_6thread17LinearCombinationISK_Li1EffLNS1M_9ScaleType4KindE0ELNS_15FloatRoundStyleE2ESK_EENS1_15EpilogueDefaultEEEEEvvEEEEvNT_6ParamsE --------------------------
	.section	.nv.constant0._ZN7cutlass13device_kernelINS_4gemm6kernel13GemmUniversalIN4cute5tupleIJiiiiEEENS1_10collective13CollectiveMmaINS1_34MainloopSm90TmaGmmaWarpSpecializedILi9ENS5_IJNS4_1CILi2EEENSA_ILi1EEESC_EEENS1_32KernelTmaWarpSpecializedPingpongEEENS5_IJNSA_ILi64EEENSA_ILi32EEENSA_ILi128EEEEEENS_6half_tENS5_IJlSC_lEEESK_SL_NS4_8TiledMMAINS4_8MMA_AtomIJNS4_4SM904GMMA25MMA_64x32x16_F32F16F16_SSILNSP_5MajorE0ELSR_0ELNSP_7ScaleInE1ELSS_1EEEEEENS4_6LayoutINS5_IJSC_SC_SC_EEENS5_IJNSA_ILi0EEESX_SX_EEEEENS5_IJNS4_10UnderscoreES10_S10_EEEEENS4_13SM90_TMA_LOADENS4_14ComposedLayoutINS4_7SwizzleILi3ELi4ELi3EEENS4_18smem_ptr_flag_bitsILi16EEENSV_INS5_IJNSA_ILi8EEESG_EEENS5_IJSG_SC_EEEEEEEvNS4_8identityENS4_23SM90_TMA_LOAD_MULTICASTES1D_vS1E_EENS_8epilogue10collective6detail29Sm90TmaWarpSpecializedAdapterINS1I_15DefaultEpilogueISK_SL_SL_NS1H_6thread17LinearCombinationISK_Li1EffLNS1M_9ScaleType4KindE0ELNS_15FloatRoundStyleE2ESK_EENS1_15EpilogueDefaultEEEEEvvEEEEvNT_6ParamsE,"a",@progbits
	.sectionflags	@""
	.align	4
.nv.constant0._ZN7cutlass13device_kernelINS_4gemm6kernel13GemmUniversalIN4cute5tupleIJiiiiEEENS1_10collective13CollectiveMmaINS1_34MainloopSm90TmaGmmaWarpSpecializedILi9ENS5_IJNS4_1CILi2EEENSA_ILi1EEESC_EEENS1_32KernelTmaWarpSpecializedPingpongEEENS5_IJNSA_ILi64EEENSA_ILi32EEENSA_ILi128EEEEEENS_6half_tENS5_IJlSC_lEEESK_SL_NS4_8TiledMMAINS4_8MMA_AtomIJNS4_4SM904GMMA25MMA_64x32x16_F32F16F16_SSILNSP_5MajorE0ELSR_0ELNSP_7ScaleInE1ELSS_1EEEEEENS4_6LayoutINS5_IJSC_SC_SC_EEENS5_IJNSA_ILi0EEESX_SX_EEEEENS5_IJNS4_10UnderscoreES10_S10_EEEEENS4_13SM90_TMA_LOADENS4_14ComposedLayoutINS4_7SwizzleILi3ELi4ELi3EEENS4_18smem_ptr_flag_bitsILi16EEENSV_INS5_IJNSA_ILi8EEESG_EEENS5_IJSG_SC_EEEEEEEvNS4_8identityENS4_23SM90_TMA_LOAD_MULTICASTES1D_vS1E_EENS_8epilogue10collective6detail29Sm90TmaWarpSpecializedAdapterINS1I_15DefaultEpilogueISK_SL_SL_NS1H_6thread17LinearCombinationISK_Li1EffLNS1M_9ScaleType4KindE0ELNS_15FloatRoundStyleE2ESK_EENS1_15EpilogueDefaultEEEEEvvEEEEvNT_6ParamsE:
	.zero		1664


//--------------------- SYMBOLS --------------------------

	.type		.nv.reservedSmem.offset0,@object
	.size		.nv.reservedSmem.offset0,0x4
	.type		__assertfail,@function
